def gluon_tcgen05(
    a_ptr,
    b_ptr,
    c_ptr,
    M,
    N,
    K,
    stride_am,
    stride_bk,
    stride_cm,
    BLOCK_M: gl.constexpr,
    BLOCK_N: gl.constexpr,
    BLOCK_K: gl.constexpr,
    DTYPE: gl.constexpr,
    A_LAYOUT: gl.constexpr,
    B_LAYOUT: gl.constexpr,
    C_LAYOUT: gl.constexpr,
    B_SHAPE: gl.constexpr,
    TMEM_LAYOUT: gl.constexpr,
    TMEM_REG: gl.constexpr,
    TRANS_B: gl.constexpr,
    NUM_BUFFERS: gl.constexpr,
):
    a_desc = tma.make_tensor_descriptor(
        a_ptr, [M, K], [stride_am, 1], [BLOCK_M, BLOCK_K], A_LAYOUT
    )
    b_desc = tma.make_tensor_descriptor(
        b_ptr,
        [N, K] if TRANS_B else [K, N],
        [stride_bk, 1],
        B_SHAPE,
        B_LAYOUT,
    )
    c_desc = tma.make_tensor_descriptor(
        c_ptr, [M, N], [stride_cm, 1], [BLOCK_M, BLOCK_N], C_LAYOUT
    )

    a_bufs = gl.allocate_shared_memory(
        DTYPE, [NUM_BUFFERS, BLOCK_M, BLOCK_K], A_LAYOUT
    )
    b_bufs = gl.allocate_shared_memory(DTYPE, [NUM_BUFFERS] + B_SHAPE, B_LAYOUT)

    pid_m = gl.program_id(0)
    pid_n = gl.program_id(1)
    off_m = pid_m * BLOCK_M
    off_n = pid_n * BLOCK_N

    tma_bars = gl.allocate_shared_memory(
        gl.int64, [NUM_BUFFERS, 1], mbarrier.MBarrierLayout()
    )
    mma_bars = gl.allocate_shared_memory(
        gl.int64, [NUM_BUFFERS, 1], mbarrier.MBarrierLayout()
    )
    for i in gl.static_range(NUM_BUFFERS):
        mbarrier.init(tma_bars.index(i), count=1)
        mbarrier.init(mma_bars.index(i), count=1)

    acc_tmem = allocate_tensor_memory(gl.float32, [BLOCK_M, BLOCK_N], TMEM_LAYOUT)
    idx = 0
    phase = 0
    use_acc = False
    for k in range(0, K, BLOCK_K):
        a = a_bufs.index(idx)
        b = b_bufs.index(idx)
        tma_bar = tma_bars.index(idx)
        mma_bar = mma_bars.index(idx)
        mbarrier.expect(
            tma_bar, a_desc.block_type.nbytes + b_desc.block_type.nbytes
        )
        tma.async_copy_global_to_shared(a_desc, [off_m, k], tma_bar, a)
        tma.async_copy_global_to_shared(
            b_desc, [off_n, k] if TRANS_B else [k, off_n], tma_bar, b
        )
        mbarrier.wait(tma_bar, phase=phase)

        if TRANS_B:
            b = b.permute((1, 0))
        tcgen05_mma(a, b, acc_tmem, use_acc=use_acc)
        tcgen05_commit(mma_bar)
        mbarrier.wait(mma_bar, phase=phase)
        use_acc = True

        idx += 1
        if idx == NUM_BUFFERS:
            idx = 0
            phase ^= 1

    for i in gl.static_range(NUM_BUFFERS):
        mbarrier.invalidate(tma_bars.index(i))
        mbarrier.invalidate(mma_bars.index(i))

    acc = acc_tmem.load(TMEM_REG)
    c_smem = gl.allocate_shared_memory(DTYPE, [BLOCK_M, BLOCK_N], C_LAYOUT)
    c_smem.store(acc.to(DTYPE))
    fence_async_shared()
    tma.async_copy_shared_to_global(c_desc, [off_m, off_n], c_smem)
    tma.store_wait(pendings=0)

# config = {"BLOCK_K": 32, "BLOCK_M": 128, "BLOCK_N": 256, "arch": "sm_100", "dtype": "fp16", "num_buffers": 2, "num_warps": 8, "trans_b": 0}
# arch = sm_100


// ===== COMPILED SASS (sm_100a) =====

	.target	sm_100a

	.elftype	@"ET_EXEC"


//--------------------- .note.nv.tkinfo           --------------------------
	.section	.note.nv.tkinfo,"",@"SHT_NOTE"
	.sectionflags	@"SHF_NOTE_NV_TKINFO"
	.tkinfo
        /*0018*/ 	.word	0x00000081
        /*0030*/ 	.string	""
        /*0030*/ 	.string	"ptxas-blackwell"
        /*0030*/ 	.string	"Cuda compilation tools, release 12.9, V12.9.86"
        /*0030*/ 	.string	"Build cuda_12.9.r12.9/compiler.36037853_0"
        /*0030*/ 	.string	"-v  -suppress-debug-info  -lineinfo  -arch sm_100a "



//--------------------- .note.nv.cuver            --------------------------
	.section	.note.nv.cuver,"",@"SHT_NOTE"
	.sectionflags	@"SHF_NOTE_NV_CUVER"
        /*0018*/ 	.short	0x0001
        /*001a*/ 	.short	0x0064
        /*001c*/ 	.short	0x0001
        /*001e*/ 	.short	0x0000
        /*0020*/ 	.short	0x0001
        /*0022*/ 	.short	0x0000


//--------------------- .nv.info                  --------------------------
	.section	.nv.info,"",@"SHT_CUDA_INFO"
	.align	4


	//----- nvinfo : EIATTR_REGCOUNT
	.align		4
        /*0000*/ 	.byte	0x04, 0x2f
        /*0002*/ 	.short	(.L_4 - .L_3)
	.align		4
.L_3:
        /*0004*/ 	.word	index@(gluon_tcgen05)
        /*0008*/ 	.word	0x00000087


	//----- nvinfo : EIATTR_FRAME_SIZE
	.align		4
.L_4:
        /*000c*/ 	.byte	0x04, 0x11
        /*000e*/ 	.short	(.L_6 - .L_5)
	.align		4
.L_5:
        /*0010*/ 	.word	index@($__internal_2_$__cuda_sm10x_tcgen05_guardrail_trap_unallocated_columns_being_dealloced)
        /*0014*/ 	.word	0x00000000


	//----- nvinfo : EIATTR_FRAME_SIZE
	.align		4
.L_6:
        /*0018*/ 	.byte	0x04, 0x11
        /*001a*/ 	.short	(.L_8 - .L_7)
	.align		4
.L_7:
        /*001c*/ 	.word	index@($__internal_1_$__cuda_sm10x_tcgen05_guardrail_trap_phase_invalid_during_alloc)
        /*0020*/ 	.word	0x00000000


	//----- nvinfo : EIATTR_FRAME_SIZE
	.align		4
.L_8:
        /*0024*/ 	.byte	0x04, 0x11
        /*0026*/ 	.short	(.L_10 - .L_9)
	.align		4
.L_9:
        /*0028*/ 	.word	index@($__internal_0_$__cuda_sm10x_tcgen05_guardrail_trap_col_being_dealloced_not_returned_by_alloc)
        /*002c*/ 	.word	0x00000000


	//----- nvinfo : EIATTR_FRAME_SIZE
	.align		4
.L_10:
        /*0030*/ 	.byte	0x04, 0x11
        /*0032*/ 	.short	(.L_12 - .L_11)
	.align		4
.L_11:
        /*0034*/ 	.word	index@(gluon_tcgen05)
        /*0038*/ 	.word	0x00000000


	//----- nvinfo : EIATTR_MIN_STACK_SIZE
	.align		4
.L_12:
        /*003c*/ 	.byte	0x04, 0x12
        /*003e*/ 	.short	(.L_14 - .L_13)
	.align		4
.L_13:
        /*0040*/ 	.word	index@(gluon_tcgen05)
        /*0044*/ 	.word	0x00000000
.L_14:


//--------------------- .nv.info.gluon_tcgen05    --------------------------
	.section	.nv.info.gluon_tcgen05,"",@"SHT_CUDA_INFO"
	.sectionflags	@""
	.align	4


	//----- nvinfo : EIATTR_CUDA_API_VERSION
	.align		4
        /*0000*/ 	.byte	0x04, 0x37
        /*0002*/ 	.short	(.L_16 - .L_15)
.L_15:
        /*0004*/ 	.word	0x00000081


	//----- nvinfo : EIATTR_KPARAM_INFO
	.align		4
.L_16:
        /*0008*/ 	.byte	0x04, 0x17
        /*000a*/ 	.short	(.L_18 - .L_17)
.L_17:
        /*000c*/ 	.word	0x00000000
        /*0010*/ 	.short	0x000a
        /*0012*/ 	.short	0x0048
        /*0014*/ 	.byte	0x00, 0xf4, 0x21, 0x00


	//----- nvinfo : EIATTR_KPARAM_INFO
	.align		4
.L_18:
        /*0018*/ 	.byte	0x04, 0x17
        /*001a*/ 	.short	(.L_20 - .L_19)
.L_19:
        /*001c*/ 	.word	0x00000000
        /*0020*/ 	.short	0x0009
        /*0022*/ 	.short	0x0040
        /*0024*/ 	.byte	0x00, 0xf4, 0x21, 0x00


	//----- nvinfo : EIATTR_KPARAM_INFO
	.align		4
.L_20:
        /*0028*/ 	.byte	0x04, 0x17
        /*002a*/ 	.short	(.L_22 - .L_21)
.L_21:
        /*002c*/ 	.word	0x00000000
        /*0030*/ 	.short	0x0008
        /*0032*/ 	.short	0x0038
        /*0034*/ 	.byte	0x00, 0xf0, 0x21, 0x00


	//----- nvinfo : EIATTR_KPARAM_INFO
	.align		4
.L_22:
        /*0038*/ 	.byte	0x04, 0x17
        /*003a*/ 	.short	(.L_24 - .L_23)
.L_23:
        /*003c*/ 	.word	0x00000000
        /*0040*/ 	.short	0x0007
        /*0042*/ 	.short	0x0030
        /*0044*/ 	.byte	0x00, 0xf0, 0x21, 0x00


	//----- nvinfo : EIATTR_KPARAM_INFO
	.align		4
.L_24:
        /*0048*/ 	.byte	0x04, 0x17
        /*004a*/ 	.short	(.L_26 - .L_25)
.L_25:
        /*004c*/ 	.word	0x00000000
        /*0050*/ 	.short	0x0006
        /*0052*/ 	.short	0x0028
        /*0054*/ 	.byte	0x00, 0xf0, 0x21, 0x00


	//----- nvinfo : EIATTR_KPARAM_INFO
	.align		4
.L_26:
        /*0058*/ 	.byte	0x04, 0x17
        /*005a*/ 	.short	(.L_28 - .L_27)
.L_27:
        /*005c*/ 	.word	0x00000000
        /*0060*/ 	.short	0x0005
        /*0062*/ 	.short	0x0020
        /*0064*/ 	.byte	0x00, 0xf0, 0x11, 0x00


	//----- nvinfo : EIATTR_KPARAM_INFO
	.align		4
.L_28:
        /*0068*/ 	.byte	0x04, 0x17
        /*006a*/ 	.short	(.L_30 - .L_29)
.L_29:
        /*006c*/ 	.word	0x00000000
        /*0070*/ 	.short	0x0004
        /*0072*/ 	.short	0x001c
        /*0074*/ 	.byte	0x00, 0xf0, 0x11, 0x00


	//----- nvinfo : EIATTR_KPARAM_INFO
	.align		4
.L_30:
        /*0078*/ 	.byte	0x04, 0x17
        /*007a*/ 	.short	(.L_32 - .L_31)
.L_31:
        /*007c*/ 	.word	0x00000000
        /*0080*/ 	.short	0x0003
        /*0082*/ 	.short	0x0018
        /*0084*/ 	.byte	0x00, 0xf0, 0x11, 0x00


	//----- nvinfo : EIATTR_KPARAM_INFO
	.align		4
.L_32:
        /*0088*/ 	.byte	0x04, 0x17
        /*008a*/ 	.short	(.L_34 - .L_33)
.L_33:
        /*008c*/ 	.word	0x00000000
        /*0090*/ 	.short	0x0002
        /*0092*/ 	.short	0x0010
        /*0094*/ 	.byte	0x00, 0xf4, 0x21, 0x00


	//----- nvinfo : EIATTR_KPARAM_INFO
	.align		4
.L_34:
        /*0098*/ 	.byte	0x04, 0x17
        /*009a*/ 	.short	(.L_36 - .L_35)
.L_35:
        /*009c*/ 	.word	0x00000000
        /*00a0*/ 	.short	0x0001
        /*00a2*/ 	.short	0x0008
        /*00a4*/ 	.byte	0x00, 0xf4, 0x21, 0x00


	//----- nvinfo : EIATTR_KPARAM_INFO
	.align		4
.L_36:
        /*00a8*/ 	.byte	0x04, 0x17
        /*00aa*/ 	.short	(.L_38 - .L_37)
.L_37:
        /*00ac*/ 	.word	0x00000000
        /*00b0*/ 	.short	0x0000
        /*00b2*/ 	.short	0x0000
        /*00b4*/ 	.byte	0x00, 0xf4, 0x21, 0x00


	//----- nvinfo : EIATTR_AT_ENTRY_FRAGMENTS
	.align		4
.L_38:
        /*00b8*/ 	.byte	0x04, 0x4f
        /*00ba*/ 	.short	(.L_40 - .L_39)


	//   ....[0]....
.L_39:
        /*00bc*/ 	.word	0x00000004


	//----- nvinfo : EIATTR_RESERVED_SMEM_USED
	.align		4
.L_40:
        /*00c0*/ 	.byte	0x01, 0x41
	.zero		2


	//----- nvinfo : EIATTR_SPARSE_MMA_MASK
	.align		4
        /*00c4*/ 	.byte	0x03, 0x50
        /*00c6*/ 	.short	0x0000


	//----- nvinfo : EIATTR_TCGEN05_1CTA_USED
	.align		4
        /*00c8*/ 	.byte	0x01, 0x51
	.zero		2


	//----- nvinfo : EIATTR_MAXREG_COUNT
	.align		4
        /*00cc*/ 	.byte	0x03, 0x1b
        /*00ce*/ 	.short	0x00ff


	//----- nvinfo : EIATTR_NUM_BARRIERS
	.align		4
        /*00d0*/ 	.byte	0x02, 0x4c
        /*00d2*/ 	.byte	0x01
	.zero		1


	//----- nvinfo : EIATTR_INT_WARP_WIDE_INSTR_OFFSETS
	.align		4
        /*00d4*/ 	.byte	0x04, 0x31
        /*00d6*/ 	.short	(.L_42 - .L_41)


	//   ....[0]....
.L_41:
        /*00d8*/ 	.word	0x00001740


	//   ....[1]....
        /*00dc*/ 	.word	0x00001760


	//   ....[2]....
        /*00e0*/ 	.word	0x000017f0


	//   ....[3]....
        /*00e4*/ 	.word	0x000019d0


	//   ....[4]....
        /*00e8*/ 	.word	0x000019e0


	//   ....[5]....
        /*00ec*/ 	.word	0x00001a40


	//   ....[6]....
        /*00f0*/ 	.word	0x00001a50


	//   ....[7]....
        /*00f4*/ 	.word	0x00001cb0


	//   ....[8]....
        /*00f8*/ 	.word	0x00001cc0


	//   ....[9]....
        /*00fc*/ 	.word	0x00001e50


	//   ....[10]....
        /*0100*/ 	.word	0x00001e80


	//   ....[11]....
        /*0104*/ 	.word	0x00001ea0


	//   ....[12]....
        /*0108*/ 	.word	0x00001ee0


	//   ....[13]....
        /*010c*/ 	.word	0x00002110


	//   ....[14]....
        /*0110*/ 	.word	0x00002120


	//   ....[15]....
        /*0114*/ 	.word	0x000023f0


	//   ....[16]....
        /*0118*/ 	.word	0x00002410


	//   ....[17]....
        /*011c*/ 	.word	0x00002b80


	//   ....[18]....
        /*0120*/ 	.word	0x00002bd0


	//----- nvinfo : EIATTR_COOP_GROUP_MASK_REGIDS
	.align		4
.L_42:
        /*0124*/ 	.byte	0x04, 0x29
        /*0126*/ 	.short	(.L_44 - .L_43)


	//   ....[0]....
.L_43:
        /*0128*/ 	.word	0xffffffff


	//   ....[1]....
        /*012c*/ 	.word	0xffffffff


	//   ....[2]....
        /*0130*/ 	.word	0xffffffff


	//   ....[3]....
        /*0134*/ 	.word	0xffffffff


	//   ....[4]....
        /*0138*/ 	.word	0xffffffff


	//   ....[5]....
        /*013c*/ 	.word	0xffffffff


	//   ....[6]....
        /*0140*/ 	.word	0xffffffff


	//   ....[7]....
        /*0144*/ 	.word	0xffffffff


	//   ....[8]....
        /*0148*/ 	.word	0xffffffff


	//   ....[9]....
        /*014c*/ 	.word	0xffffffff


	//----- nvinfo : EIATTR_COOP_GROUP_INSTR_OFFSETS
	.align		4
.L_44:
        /*0150*/ 	.byte	0x04, 0x28
        /*0152*/ 	.short	(.L_46 - .L_45)


	//   ....[0]....
.L_45:
        /*0154*/ 	.word	0x00000050


	//   ....[1]....
        /*0158*/ 	.word	0x00000310


	//   ....[2]....
        /*015c*/ 	.word	0x00000500


	//   ....[3]....
        /*0160*/ 	.word	0x000009c0


	//   ....[4]....
        /*0164*/ 	.word	0x00000b00


	//   ....[5]....
        /*0168*/ 	.word	0x00000fb0


	//   ....[6]....
        /*016c*/ 	.word	0x000010f0


	//   ....[7]....
        /*0170*/ 	.word	0x000015e0


	//   ....[8]....
        /*0174*/ 	.word	0x00002a10


	//   ....[9]....
        /*0178*/ 	.word	0x00002c80


	//----- nvinfo : EIATTR_VRC_CTA_INIT_COUNT
	.align		4
.L_46:
        /*017c*/ 	.byte	0x02, 0x4a
        /*017e*/ 	.byte	0x80
	.zero		1


	//----- nvinfo : EIATTR_MBARRIER_INSTR_OFFSETS
	.align		4
        /*0180*/ 	.byte	0x04, 0x39
        /*0182*/ 	.short	(.L_48 - .L_47)


	//   ....[0]....
.L_47:
        /*0184*/ 	.word	0x00001810
        /*0188*/ 	.word	0x000000ff
        /*018c*/ 	.word	0x0000c000
        /*0190*/ 	.short	0x0100
        /*0192*/ 	.byte	0x0c
	.zero		1


	//   ....[1]....
        /*0194*/ 	.word	0x00001820
        /*0198*/ 	.word	0x000000ff
        /*019c*/ 	.word	0x0000c010
        /*01a0*/ 	.short	0x0100
        /*01a2*/ 	.byte	0x0c
	.zero		1


	//   ....[2]....
        /*01a4*/ 	.word	0x000018d0
        /*01a8*/ 	.word	0x000000ff
        /*01ac*/ 	.word	0x0000c008
        /*01b0*/ 	.short	0x0100
        /*01b2*/ 	.byte	0x0c
	.zero		1


	//   ....[3]....
        /*01b4*/ 	.word	0x000018e0
        /*01b8*/ 	.word	0x000000ff
        /*01bc*/ 	.word	0x0000c018
        /*01c0*/ 	.short	0x0100
        /*01c2*/ 	.byte	0x0c
	.zero		1


	//   ....[4]....
        /*01c4*/ 	.word	0x00001ae0
        /*01c8*/ 	.word	0x000000ff
        /*01cc*/ 	.word	0x0000c000
        /*01d0*/ 	.short	0x010a
        /*01d2*/ 	.byte	0x0c
	.zero		1


	//   ....[5]....
        /*01d4*/ 	.word	0x00001d10
        /*01d8*/ 	.word	0x000000ff
        /*01dc*/ 	.word	0x0000c010
        /*01e0*/ 	.short	0x010a
        /*01e2*/ 	.byte	0x0c
	.zero		1


	//   ....[6]....
        /*01e4*/ 	.word	0x00001f60
        /*01e8*/ 	.word	0x000000ff
        /*01ec*/ 	.word	0x0000c000
        /*01f0*/ 	.short	0x010a
        /*01f2*/ 	.byte	0x12
	.zero		1


	//   ....[7]....
        /*01f4*/ 	.word	0x00002160
        /*01f8*/ 	.word	0x000000ff
        /*01fc*/ 	.word	0x0000c010
        /*0200*/ 	.short	0x010a
        /*0202*/ 	.byte	0x12
	.zero		1


	//   ....[8]....
        /*0204*/ 	.word	0x00002230
        /*0208*/ 	.word	0x000000ff
        /*020c*/ 	.word	0x0000c000
        /*0210*/ 	.short	0x0108
        /*0212*/ 	.byte	0x0c
	.zero		1


	//   ....[9]....
        /*0214*/ 	.word	0x00002240
        /*0218*/ 	.word	0x000000ff
        /*021c*/ 	.word	0x0000c010
        /*0220*/ 	.short	0x0108
        /*0222*/ 	.byte	0x0c
	.zero		1


	//   ....[10]....
        /*0224*/ 	.word	0x00002290
        /*0228*/ 	.word	0x000000ff
        /*022c*/ 	.word	0x0000c008
        /*0230*/ 	.short	0x0108
        /*0232*/ 	.byte	0x0c
	.zero		1


	//   ....[11]....
        /*0234*/ 	.word	0x000022a0
        /*0238*/ 	.word	0x000000ff
        /*023c*/ 	.word	0x0000c018
        /*0240*/ 	.short	0x0108
        /*0242*/ 	.byte	0x0c
	.zero		1


	//   ....[12]....
        /*0244*/ 	.word	0x00002ca0
        /*0248*/ 	.word	0x000000ff
        /*024c*/ 	.word	0x0000c000
        /*0250*/ 	.short	0x010a
        /*0252*/ 	.byte	0x0c
	.zero		1


	//   ....[13]....
        /*0254*/ 	.word	0x00002cd0
        /*0258*/ 	.word	0x000000ff
        /*025c*/ 	.word	0x0000c010
        /*0260*/ 	.short	0x010a
        /*0262*/ 	.byte	0x0c
	.zero		1


	//   ....[14]....
        /*0264*/ 	.word	0x00002d00
        /*0268*/ 	.word	0x000000ff
        /*026c*/ 	.word	0x0000c000
        /*0270*/ 	.short	0x010a
        /*0272*/ 	.byte	0x12
	.zero		1


	//   ....[15]....
        /*0274*/ 	.word	0x00002d30
        /*0278*/ 	.word	0x000000ff
        /*027c*/ 	.word	0x0000c010
        /*0280*/ 	.short	0x010a
        /*0282*/ 	.byte	0x12
	.zero		1


	//----- nvinfo : EIATTR_NUM_MBARRIERS
	.align		4
.L_48:
        /*0284*/ 	.byte	0x03, 0x38
        /*0286*/ 	.short	0x0004


	//----- nvinfo : EIATTR_EXIT_INSTR_OFFSETS
	.align		4
        /*0288*/ 	.byte	0x04, 0x1c
        /*028a*/ 	.short	(.L_50 - .L_49)


	//   ....[0]....
.L_49:
        /*028c*/ 	.word	0x00002c90


	//----- nvinfo : EIATTR_REQNTID
	.align		4
.L_50:
        /*0290*/ 	.byte	0x04, 0x10
        /*0292*/ 	.short	(.L_52 - .L_51)
.L_51:
        /*0294*/ 	.word	0x00000100
        /*0298*/ 	.word	0x00000001
        /*029c*/ 	.word	0x00000001


	//----- nvinfo : EIATTR_CRS_STACK_SIZE
	.align		4
.L_52:
        /*02a0*/ 	.byte	0x04, 0x1e
        /*02a2*/ 	.short	(.L_54 - .L_53)
.L_53:
        /*02a4*/ 	.word	0x00000000


	//----- nvinfo : EIATTR_CBANK_PARAM_SIZE
	.align		4
.L_54:
        /*02a8*/ 	.byte	0x03, 0x19
        /*02aa*/ 	.short	0x0050


	//----- nvinfo : EIATTR_PARAM_CBANK
	.align		4
        /*02ac*/ 	.byte	0x04, 0x0a
        /*02ae*/ 	.short	(.L_56 - .L_55)
	.align		4
.L_55:
        /*02b0*/ 	.word	index@(.nv.constant0.gluon_tcgen05)
        /*02b4*/ 	.short	0x0380
        /*02b6*/ 	.short	0x0050


	//----- nvinfo : EIATTR_SW_WAR
	.align		4
.L_56:
        /*02b8*/ 	.byte	0x04, 0x36
        /*02ba*/ 	.short	(.L_58 - .L_57)
.L_57:
        /*02bc*/ 	.word	0x00000008
.L_58:


//--------------------- .nv.compat                --------------------------
	.section	.nv.compat,"",@"SHT_CUDA_COMPAT_INFO"
	.align	4
        /*0000*/ 	.byte	0x02, 0x02, 0x02, 0x00, 0x02, 0x05, 0x05, 0x00, 0x02, 0x03, 0x03, 0x00, 0x02, 0x06, 0x01, 0x00


//--------------------- .nv.callgraph             --------------------------
	.section	.nv.callgraph,"",@"SHT_CUDA_CALLGRAPH"
	.align	4
	.sectionentsize	8
	.align		4
        /*0000*/ 	.word	0x00000000
	.align		4
        /*0004*/ 	.word	0xffffffff
	.align		4
        /*0008*/ 	.word	0x00000000
	.align		4
        /*000c*/ 	.word	0xfffffffe
	.align		4
        /*0010*/ 	.word	0x00000000
	.align		4
        /*0014*/ 	.word	0xfffffffd
	.align		4
        /*0018*/ 	.word	0x00000000
	.align		4
        /*001c*/ 	.word	0xfffffffc


//--------------------- .text.gluon_tcgen05       --------------------------
	.section	.text.gluon_tcgen05,"ax",@progbits
	.align	128
        .global         gluon_tcgen05
        .type           gluon_tcgen05,@function
        .size           gluon_tcgen05,(.L_x_77 - gluon_tcgen05)
        .other          gluon_tcgen05,@"STO_CUDA_ENTRY STV_DEFAULT"
gluon_tcgen05:
.text.gluon_tcgen05:
[----:B------:R-:W1:Y:S01]  /*0000*/  LDC R1, c[0x0][0x37c] ;  /* 0x0000df00ff017b82 */ /* 0x000e620000000800 */
[----:B------:R-:W2:Y:S02]  /*0010*/  S2R R0, SR_TID.X ;  /* 0x0000000000007919 */ /* 0x000ea40000002100 */
[----:B--2---:R-:W-:-:S13]  /*0020*/  ISETP.GE.U32.AND P2, PT, R0, 0x20, PT ;  /* 0x000000200000780c */ /* 0x004fda0003f46070 */
[----:B------:R-:W-:Y:S05]  /*0030*/  @P2 BRA `(.L_x_0) ;  /* 0x0000000000b82947 */ /* 0x000fea0003800000 */
[----:B------:R-:W2:Y:S01]  /*0040*/  S2UR UR6, SR_CgaCtaId ;  /* 0x00000000000679c3 */ /* 0x000ea20000008800 */
[----:B------:R-:W-:Y:S01]  /*0050*/  NOP ;  /* 0x0000000000007918 */ /* 0x000fe20000000000 */
[----:B------:R-:W-:Y:S02]  /*0060*/  UMOV UR4, 0x40 ;  /* 0x0000004000047882 */ /* 0x000fe40000000000 */
[----:B--2---:R-:W-:-:S09]  /*0070*/  ULEA UR4, UR6, UR4, 0x18 ;  /* 0x0000000406047291 */ /* 0x004fd2000f8ec0ff */
[----:B------:R-:W2:Y:S01]  /*0080*/  LDS.U8 R2, [UR4] ;  /* 0x00000004ff027984 */ /* 0x000ea20008000000 */
[----:B------:R-:W-:Y:S02]  /*0090*/  UMOV UR4, 0x400 ;  /* 0x0000040000047882 */ /* 0x000fe40000000000 */
[----:B------:R-:W-:Y:S01]  /*00a0*/  ULEA UR4, UR6, UR4, 0x18 ;  /* 0x0000000406047291 */ /* 0x000fe2000f8ec0ff */
[----:B--2---:R-:W-:-:S13]  /*00b0*/  ISETP.NE.AND P0, PT, R2, RZ, PT ;  /* 0x000000ff0200720c */ /* 0x004fda0003f05270 */
[----:B------:R-:W-:Y:S05]  /*00c0*/  @P0 BRA `(.L_x_1) ;  /* 0x00000000007c0947 */ /* 0x000fea0003800000 */
[----:B------:R-:W-:-:S13]  /*00d0*/  ELECT P0, URZ, PT ;  /* 0x0000000000ff782f */ /* 0x000fda0003800000 */
[----:B------:R-:W-:Y:S05]  /*00e0*/  @!P0 BRA `(.L_x_2) ;  /* 0x0000000000848947 */ /* 0x000fea0003800000 */
[----:B------:R-:W-:Y:S01]  /*00f0*/  UMOV UR5, 0x8 ;  /* 0x0000000800057882 */ /* 0x000fe20000000000 */
[----:B------:R-:W-:Y:S02]  /*0100*/  IMAD.MOV.U32 R5, RZ, RZ, 0x1 ;  /* 0x00000001ff057424 */ /* 0x000fe400078e00ff */
[----:B------:R-:W-:Y:S02]  /*0110*/  IMAD.MOV.U32 R3, RZ, RZ, 0xff ;  /* 0x000000ffff037424 */ /* 0x000fe400078e00ff */
[----:B------:R-:W-:Y:S04]  /*0120*/  DEPBAR.LE SB2, 0x36 ;  /* 0x0000ad800000791a */ /* 0x000fe80000000000 */
[----:B------:R-:W2:Y:S02]  /*0130*/  UTCATOMSWS.FIND_AND_SET.ALIGN UP0, UR5, UR5 ;  /* 0x00000005000575e3 */ /* 0x000ea40008000800 */
[----:B--2---:R-:W-:-:S04]  /*0140*/  PLOP3.LUT P0, PT, PT, PT, UP0, 0x80, 0x8 ;  /* 0x000000000008781c */ /* 0x004fc80003f0f008 */
[----:B------:R-:W-:-:S04]  /*0150*/  SEL R2, RZ, 0xffffffff, !P0 ;  /* 0xffffffffff027807 */ /* 0x000fc80004000000 */
[----:B------:R-:W-:Y:S01]  /*0160*/  ISETP.NE.AND P0, PT, R2, RZ, PT ;  /* 0x000000ff0200720c */ /* 0x000fe20003f05270 */
[----:B------:R-:W-:-:S12]  /*0170*/  IMAD.U32 R2, RZ, RZ, UR5 ;  /* 0x00000005ff027e24 */ /* 0x000fd8000f8e00ff */
[----:B------:R-:W-:Y:S05]  /*0180*/  @P0 BRA `(.L_x_3) ;  /* 0x0000000000240947 */ /* 0x000fea0003800000 */
.L_x_4:
[----:B------:R-:W-:Y:S05]  /*0190*/  NANOSLEEP 0x64 ;  /* 0x000000640000795d */ /* 0x000fea0003800000 */
[----:B------:R-:W-:-:S05]  /*01a0*/  UMOV UR5, 0x8 ;  /* 0x0000000800057882 */ /* 0x000fca0000000000 */
[----:B------:R-:W-:Y:S04]  /*01b0*/  DEPBAR.LE SB2, 0x36 ;  /* 0x0000ad800000791a */ /* 0x000fe80000000000 */
[----:B------:R-:W2:Y:S02]  /*01c0*/  UTCATOMSWS.FIND_AND_SET.ALIGN UP0, UR5, UR5 ;  /* 0x00000005000575e3 */ /* 0x000ea40008000800 */
[----:B--2---:R-:W-:-:S04]  /*01d0*/  PLOP3.LUT P0, PT, PT, PT, UP0, 0x80, 0x8 ;  /* 0x000000000008781c */ /* 0x004fc80003f0f008 */
[----:B------:R-:W-:-:S04]  /*01e0*/  SEL R2, RZ, 0xffffffff, !P0 ;  /* 0xffffffffff027807 */ /* 0x000fc80004000000 */
[----:B------:R-:W-:Y:S01]  /*01f0*/  ISETP.NE.AND P0, PT, R2, RZ, PT ;  /* 0x000000ff0200720c */ /* 0x000fe20003f05270 */
[----:B------:R-:W-:-:S12]  /*0200*/  IMAD.U32 R2, RZ, RZ, UR5 ;  /* 0x00000005ff027e24 */ /* 0x000fd8000f8e00ff */
[----:B------:R-:W-:Y:S05]  /*0210*/  @!P0 BRA `(.L_x_4) ;  /* 0xfffffffc00dc8947 */ /* 0x000fea000383ffff */
.L_x_3:
[C---:B------:R-:W-:Y:S01]  /*0220*/  VIADD R4, R2.reuse, 0x10 ;  /* 0x0000001002047836 */ /* 0x040fe20000000000 */
[----:B------:R-:W-:Y:S01]  /*0230*/  UMOV UR5, 0x50 ;  /* 0x0000005000057882 */ /* 0x000fe20000000000 */
[----:B------:R-:W-:Y:S01]  /*0240*/  SHF.L.U32 R3, R3, R2, RZ ;  /* 0x0000000203037219 */ /* 0x000fe200000006ff */
[----:B------:R-:W-:Y:S01]  /*0250*/  ULEA UR5, UR6, UR5, 0x18 ;  /* 0x0000000506057291 */ /* 0x000fe2000f8ec0ff */
[----:B------:R-:W-:Y:S01]  /*0260*/  IMAD.SHL.U32 R2, R2, 0x20, RZ ;  /* 0x0000002002027824 */ /* 0x000fe200078e00ff */
[----:B------:R-:W-:-:S04]  /*0270*/  SHF.L.U32 R4, R5, R4, RZ ;  /* 0x0000000405047219 */ /* 0x000fc800000006ff */
[----:B------:R-:W-:-:S05]  /*0280*/  LOP3.LUT R3, R4, R3, RZ, 0xfc, !PT ;  /* 0x0000000304037212 */ /* 0x000fca00078efcff */
[----:B------:R2:W-:Y:S04]  /*0290*/  ATOMS.OR RZ, [UR5], R3 ;  /* 0x00000003ffff798c */ /* 0x0005e8000b000005 */
[----:B------:R2:W-:Y:S01]  /*02a0*/  STS [UR4], R2 ;  /* 0x00000002ff007988 */ /* 0x0005e20008000804 */
[----:B------:R-:W-:Y:S05]  /*02b0*/  BRA `(.L_x_2) ;  /* 0x0000000000107947 */ /* 0x000fea0003800000 */
.L_x_1:
[----:B------:R-:W-:Y:S01]  /*02c0*/  IMAD.MOV.U32 R3, RZ, RZ, -0x1 ;  /* 0xffffffffff037424 */ /* 0x000fe200078e00ff */
[----:B------:R-:W-:-:S04]  /*02d0*/  MOV R2, 0x300 ;  /* 0x0000030000027802 */ /* 0x000fc80000000f00 */
[----:B------:R2:W-:Y:S03]  /*02e0*/  STS [UR4], R3 ;  /* 0x00000003ff007988 */ /* 0x0005e60008000804 */
[----:B-12---:R-:W-:Y:S05]  /*02f0*/  CALL.REL.NOINC `($__internal_1_$__cuda_sm10x_tcgen05_guardrail_trap_phase_invalid_during_alloc) ;  /* 0x0000002800a47944 */ /* 0x006fea0003c00000 */
.L_x_2:
[----:B------:R-:W-:Y:S05]  /*0300*/  WARPSYNC.ALL ;  /* 0x0000000000007948 */ /* 0x000fea0003800000 */
[----:B------:R-:W-:Y:S01]  /*0310*/  NOP ;  /* 0x0000000000007918 */ /* 0x000fe20000000000 */
.L_x_0:
[----:B------:R-:W3:Y:S08]  /*0320*/  S2UR UR4, SR_CgaCtaId ;  /* 0x00000000000479c3 */ /* 0x000ef00000008800 */
[----:B------:R-:W-:Y:S01]  /*0330*/  BAR.SYNC.DEFER_BLOCKING 0x0 ;  /* 0x0000000000007b1d */ /* 0x000fe20000010000 */
[----:B------:R-:W-:-:S05]  /*0340*/  LOP3.LUT R132, R0, 0xff, RZ, 0xc0, !PT ;  /* 0x000000ff00847812 */ /* 0x000fca00078ec0ff */
[----:B------:R-:W-:Y:S02]  /*0350*/  UMOV UR12, 0x400 ;  /* 0x00000400000c7882 */ /* 0x000fe40000000000 */
[----:B------:R-:W4:Y:S08]  /*0360*/  LDC R4, c[0x0][0x398] ;  /* 0x0000e600ff047b82 */ /* 0x000f300000000800 */
[----:B------:R-:W5:Y:S01]  /*0370*/  LDC R12, c[0x0][0x3a0] ;  /* 0x0000e800ff0c7b82 */ /* 0x000f620000000800 */
[----:B---3--:R-:W-:-:S07]  /*0380*/  ULEA UR12, UR4, UR12, 0x18 ;  /* 0x0000000c040c7291 */ /* 0x008fce000f8ec0ff */
[----:B------:R-:W3:Y:S02]  /*0390*/  S2UR UR16, SR_CTAID.Y ;  /* 0x00000000001079c3 */ /* 0x000ee40000002600 */
[----:B--2---:R-:W2:Y:S06]  /*03a0*/  LDS R3, [UR12] ;  /* 0x0000000cff037984 */ /* 0x004eac0008000800 */
[----:B------:R-:W-:Y:S06]  /*03b0*/  BAR.SYNC.DEFER_BLOCKING 0x0 ;  /* 0x0000000000007b1d */ /* 0x000fec0000010000 */
[----:B------:R-:W-:Y:S05]  /*03c0*/  @P2 BRA `(.L_x_5) ;  /* 0x0000000000182947 */ /* 0x000fea0003800000 */
[----:B------:R-:W-:Y:S01]  /*03d0*/  ELECT P0, URZ, PT ;  /* 0x0000000000ff782f */ /* 0x000fe20003800000 */
[----:B------:R-:W-:Y:S01]  /*03e0*/  IMAD.MOV.U32 R2, RZ, RZ, 0x1 ;  /* 0x00000001ff027424 */ /* 0x000fe200078e00ff */
[----:B------:R-:W-:Y:S01]  /*03f0*/  UMOV UR5, 0x40 ;  /* 0x0000004000057882 */ /* 0x000fe20000000000 */
[----:B------:R-:W-:Y:S01]  /*0400*/  UVIRTCOUNT.DEALLOC.SMPOOL 0x80 ;  /* 0x000000800000784c */ /* 0x000fe20000000000 */
[----:B------:R-:W-:-:S09]  /*0410*/  ULEA UR5, UR4, UR5, 0x18 ;  /* 0x0000000504057291 */ /* 0x000fd2000f8ec0ff */
[----:B------:R5:W-:Y:S03]  /*0420*/  @P0 STS.U8 [UR5], R2 ;  /* 0x00000002ff000988 */ /* 0x000be60008000005 */
.L_x_5:
[----:B------:R-:W5:Y:S01]  /*0430*/  S2UR UR4, SR_CTAID.Z ;  /* 0x00000000000479c3 */ /* 0x000f620000002700 */
[----:B------:R-:W4:Y:S01]  /*0440*/  LDCU UR5, c[0x0][0x370] ;  /* 0x00006e00ff0577ac */ /* 0x000f220008000800 */
[----:B------:R-:W-:Y:S01]  /*0450*/  ISETP.GE.U32.AND P0, PT, R132, 0x20, PT ;  /* 0x000000208400780c */ /* 0x000fe20003f06070 */
[----:B----4-:R-:W-:Y:S01]  /*0460*/  VIADD R4, R4, 0xffffffff ;  /* 0xffffffff04047836 */ /* 0x010fe20000000000 */
[C---:B------:R-:W-:Y:S01]  /*0470*/  ISETP.NE.U32.AND P3, PT, R132.reuse, RZ, PT ;  /* 0x000000ff8400720c */ /* 0x040fe20003f65070 */
[----:B------:R-:W5:Y:S01]  /*0480*/  LDCU UR6, c[0x0][0x374] ;  /* 0x00006e80ff0677ac */ /* 0x000f620008000800 */
[----:B------:R-:W-:Y:S01]  /*0490*/  LEA R10, R132, UR12, 0x2 ;  /* 0x0000000c840a7c11 */ /* 0x000fe2000f8e10ff */
[----:B-----5:R-:W-:Y:S01]  /*04a0*/  VIADD R11, R12, 0xffffffff ;  /* 0xffffffff0c0b7836 */ /* 0x020fe20000000000 */
[----:B------:R-:W4:Y:S01]  /*04b0*/  S2UR UR7, SR_CTAID.X ;  /* 0x00000000000779c3 */ /* 0x000f220000002500 */
[----:B------:R-:W5:Y:S01]  /*04c0*/  LDCU.64 UR14, c[0x0][0x3c0] ;  /* 0x00007800ff0e77ac */ /* 0x000f620008000a00 */
[----:B--2---:R-:W-:Y:S01]  /*04d0*/  R2UR UR24, R3 ;  /* 0x00000000031872ca */ /* 0x004fe200000e0000 */
[----:B------:R-:W-:Y:S04]  /*04e0*/  BSSY.RECONVERGENT B0, `(.L_x_6) ;  /* 0x0000011000007945 */ /* 0x000fe80003800200 */
[----:B------:R2:W-:Y:S01]  /*04f0*/  @!P0 STS [R10], RZ ;  /* 0x000000ff0a008388 */ /* 0x0005e20000000800 */
[----:B------:R-:W-:-:S03]  /*0500*/  NOP ;  /* 0x0000000000007918 */ /* 0x000fc60000000000 */
[----:B------:R2:W-:Y:S01]  /*0510*/  @!P3 STS [UR12+0x24], R4 ;  /* 0x00002404ff00b988 */ /* 0x0005e2000800080c */
[----:B---3--:R-:W-:-:S03]  /*0520*/  UIMAD UR4, UR4, UR6, UR16 ;  /* 0x00000006040472a4 */ /* 0x008fc6000f8e0210 */
[----:B------:R2:W-:Y:S01]  /*0530*/  @!P3 STS [UR12+0x20], R11 ;  /* 0x0000200bff00b988 */ /* 0x0005e2000800080c */
[----:B----4-:R-:W-:-:S04]  /*0540*/  UIMAD UR4, UR4, UR5, UR7 ;  /* 0x00000005040472a4 */ /* 0x010fc8000f8e0207 */
[----:B------:R-:W-:-:S04]  /*0550*/  UIMAD UR4, UR4, 0x180, URZ ;  /* 0x00000180040478a4 */ /* 0x000fc8000f8e02ff */
[----:B-----5:R-:W-:-:S04]  /*0560*/  UIADD3 UR20, UP0, UPT, UR4, UR14, URZ ;  /* 0x0000000e04147290 */ /* 0x020fc8000ff1e0ff */
[----:B------:R-:W-:Y:S01]  /*0570*/  ULEA.HI.X.SX32 UR21, UR4, UR15, 0x1, UP0 ;  /* 0x0000000f04157291 */ /* 0x000fe200080f0eff */
[----:B--2---:R-:W-:Y:S11]  /*0580*/  @P3 BRA `(.L_x_7) ;  /* 0x0000000000183947 */ /* 0x004ff60003800000 */
[----:B------:R-:W2:Y:S01]  /*0590*/  LDS R2, [UR12+0x8] ;  /* 0x0000080cff027984 */ /* 0x000ea20008000800 */
[----:B------:R-:W3:Y:S01]  /*05a0*/  LDC.64 R6, c[0x0][0x380] ;  /* 0x0000e000ff067b82 */ /* 0x000ee20000000a00 */
[----:B------:R-:W-:Y:S02]  /*05b0*/  IMAD.MOV.U32 R3, RZ, RZ, 0x70 ;  /* 0x00000070ff037424 */ /* 0x000fe400078e00ff */
[----:B---3--:R3:W-:Y:S03]  /*05c0*/  STS.64 [UR12], R6 ;  /* 0x00000006ff007988 */ /* 0x0087e60008000a0c */
[----:B--2---:R-:W-:-:S05]  /*05d0*/  LOP3.LUT R2, R2, 0x10, R3, 0xd8, !PT ;  /* 0x0000001002027812 */ /* 0x004fca00078ed803 */
[----:B------:R3:W-:Y:S02]  /*05e0*/  STS [UR12+0x8], R2 ;  /* 0x00000802ff007988 */ /* 0x0007e4000800080c */
.L_x_7:
[----:B------:R-:W-:Y:S05]  /*05f0*/  BSYNC.RECONVERGENT B0 ;  /* 0x0000000000007941 */ /* 0x000fea0003800200 */
.L_x_6:
[----:B------:R-:W-:Y:S04]  /*0600*/  BSSY.RECONVERGENT B0, `(.L_x_8) ;  /* 0x000000a000007945 */ /* 0x000fe80003800200 */
[----:B------:R-:W-:Y:S05]  /*0610*/  @P3 BRA `(.L_x_9) ;  /* 0x0000000000203947 */ /* 0x000fea0003800000 */
[----:B---3--:R-:W2:Y:S01]  /*0620*/  LDS R2, [UR12+0x34] ;  /* 0x0000340cff027984 */ /* 0x008ea20008000800 */
[----:B------:R-:W-:Y:S02]  /*0630*/  IMAD.MOV.U32 R3, RZ, RZ, 0x1f000000 ;  /* 0x1f000000ff037424 */ /* 0x000fe400078e00ff */
[----:B------:R-:W-:Y:S01]  /*0640*/  @!P3 IMAD.MOV.U32 R5, RZ, RZ, 0x7f ;  /* 0x0000007fff05b424 */ /* 0x000fe200078e00ff */
[----:B------:R-:W3:Y:S02]  /*0650*/  @!P3 LDS R6, [UR12+0x38] ;  /* 0x0000380cff06b984 */ /* 0x000ee40008000800 */
[----:B--2---:R-:W-:Y:S02]  /*0660*/  LOP3.LUT R2, R2, 0xff000000, R3, 0xb8, !PT ;  /* 0xff00000002027812 */ /* 0x004fe400078eb803 */
[----:B---3--:R-:W-:-:S03]  /*0670*/  @!P3 LOP3.LUT R3, R6, 0xff, R5, 0xb8, !PT ;  /* 0x000000ff0603b812 */ /* 0x008fc600078eb805 */
[----:B------:R2:W-:Y:S04]  /*0680*/  STS [UR12+0x34], R2 ;  /* 0x00003402ff007988 */ /* 0x0005e8000800080c */
[----:B------:R2:W-:Y:S02]  /*0690*/  @!P3 STS [UR12+0x38], R3 ;  /* 0x00003803ff00b988 */ /* 0x0005e4000800080c */
.L_x_9:
[----:B------:R-:W-:Y:S05]  /*06a0*/  BSYNC.RECONVERGENT B0 ;  /* 0x0000000000007941 */ /* 0x000fea0003800200 */
.L_x_8:
[----:B------:R-:W-:Y:S04]  /*06b0*/  BSSY.RECONVERGENT B0, `(.L_x_10) ;  /* 0x000000e000007945 */ /* 0x000fe80003800200 */
[----:B------:R-:W-:Y:S05]  /*06c0*/  @P3 BRA `(.L_x_11) ;  /* 0x0000000000303947 */ /* 0x000fea0003800000 */
[----:B--2---:R-:W2:Y:S01]  /*06d0*/  LDS R3, [UR12+0x34] ;  /* 0x0000340cff037984 */ /* 0x004ea20008000800 */
[----:B------:R-:W4:Y:S03]  /*06e0*/  LDC.64 R8, c[0x0][0x3a8] ;  /* 0x0000ea00ff087b82 */ /* 0x000f260000000a00 */
[----:B---3--:R-:W3:Y:S01]  /*06f0*/  LDS R2, [UR12+0x1c] ;  /* 0x00001c0cff027984 */ /* 0x008ee20008000800 */
[C---:B----4-:R-:W-:Y:S01]  /*0700*/  SHF.L.U64.HI R6, R8.reuse, 0x1, R9 ;  /* 0x0000000108067819 */ /* 0x050fe20000010209 */
[----:B------:R-:W-:-:S03]  /*0710*/  IMAD.SHL.U32 R5, R8, 0x2, RZ ;  /* 0x0000000208057824 */ /* 0x000fc600078e00ff */
[--C-:B------:R-:W-:Y:S02]  /*0720*/  SHF.R.U32.HI R7, RZ, 0x4, R6.reuse ;  /* 0x00000004ff077819 */ /* 0x100fe40000011606 */
[----:B------:R-:W-:-:S05]  /*0730*/  SHF.R.U64 R5, R5, 0x4, R6 ;  /* 0x0000000405057819 */ /* 0x000fca0000001206 */
[----:B------:R4:W-:Y:S01]  /*0740*/  STS [UR12+0xc], R5 ;  /* 0x00000c05ff007988 */ /* 0x0009e2000800080c */
[----:B--2---:R-:W-:Y:S02]  /*0750*/  LOP3.LUT R3, R3, 0x7, RZ, 0xb8, !PT ;  /* 0x0000000703037812 */ /* 0x004fe400078eb8ff */
[----:B---3--:R-:W-:-:S03]  /*0760*/  LOP3.LUT R2, R2, 0xf, R7, 0xb8, !PT ;  /* 0x0000000f02027812 */ /* 0x008fc600078eb807 */
[----:B------:R4:W-:Y:S04]  /*0770*/  STS [UR12+0x34], R3 ;  /* 0x00003403ff007988 */ /* 0x0009e8000800080c */
[----:B------:R4:W-:Y:S02]  /*0780*/  STS [UR12+0x1c], R2 ;  /* 0x00001c02ff007988 */ /* 0x0009e4000800080c */
.L_x_11:
[----:B------:R-:W-:Y:S05]  /*0790*/  BSYNC.RECONVERGENT B0 ;  /* 0x0000000000007941 */ /* 0x000fea0003800200 */
.L_x_10:
[----:B------:R-:W-:Y:S04]  /*07a0*/  BSSY.RECONVERGENT B1, `(.L_x_12) ;  /* 0x000001a000017945 */ /* 0x000fe80003800200 */
[----:B------:R-:W-:Y:S04]  /*07b0*/  BSSY.RELIABLE B0, `(.L_x_13) ;  /* 0x0000015000007945 */ /* 0x000fe80003800100 */
[----:B------:R-:W-:Y:S05]  /*07c0*/  @P3 BRA `(.L_x_14) ;  /* 0x0000000000203947 */ /* 0x000fea0003800000 */
[----:B--234-:R-:W2:Y:S02]  /*07d0*/  LDS R2, [UR12+0x34] ;  /* 0x0000340cff027984 */ /* 0x01cea40008000800 */
[----:B--2---:R-:W-:-:S05]  /*07e0*/  LOP3.LUT R2, R2, 0x38, RZ, 0xb8, !PT ;  /* 0x0000003802027812 */ /* 0x004fca00078eb8ff */
[----:B------:R2:W-:Y:S01]  /*07f0*/  STS [UR12+0x34], R2 ;  /* 0x00003402ff007988 */ /* 0x0005e2000800080c */
[----:B------:R-:W-:Y:S05]  /*0800*/  @P3 BRA `(.L_x_15) ;  /* 0x0000000000203947 */ /* 0x000fea0003800000 */
[----:B--2---:R-:W2:Y:S01]  /*0810*/  LDS R2, [UR12+0x8] ;  /* 0x0000080cff027984 */ /* 0x004ea20008000800 */
[----:B------:R-:W-:-:S05]  /*0820*/  IMAD.MOV.U32 R3, RZ, RZ, 0x780 ;  /* 0x00000780ff037424 */ /* 0x000fca00078e00ff */
[----:B--2---:R-:W-:-:S05]  /*0830*/  LOP3.LUT R2, R2, 0x300, R3, 0xd8, !PT ;  /* 0x0000030002027812 */ /* 0x004fca00078ed803 */
[----:B------:R5:W-:Y:S02]  /*0840*/  STS [UR12+0x8], R2 ;  /* 0x00000802ff007988 */ /* 0x000be4000800080c */
.L_x_14:
[----:B------:R-:W-:Y:S05]  /*0850*/  @P3 BRA `(.L_x_16) ;  /* 0x0000000000283947 */ /* 0x000fea0003800000 */
[----:B--2345:R-:W2:Y:S02]  /*0860*/  LDS R2, [UR12+0x8] ;  /* 0x0000080cff027984 */ /* 0x03cea40008000800 */
[----:B--2---:R-:W-:-:S05]  /*0870*/  LOP3.LUT R2, R2, 0x1800, RZ, 0xb8, !PT ;  /* 0x0000180002027812 */ /* 0x004fca00078eb8ff */
[----:B------:R3:W-:Y:S02]  /*0880*/  STS [UR12+0x8], R2 ;  /* 0x00000802ff007988 */ /* 0x0007e4000800080c */
.L_x_15:
[----:B------:R-:W-:Y:S05]  /*0890*/  @P3 BREAK.RELIABLE B0 ;  /* 0x0000000000003942 */ /* 0x000fea0003800100 */
[----:B------:R-:W-:Y:S05]  /*08a0*/  @P3 BRA `(.L_x_17) ;  /* 0x0000000000243947 */ /* 0x000fea0003800000 */
[----:B------:R-:W4:Y:S01]  /*08b0*/  LDS R3, [UR12+0x8] ;  /* 0x0000080cff037984 */ /* 0x000f220008000800 */
[----:B--23--:R-:W-:-:S05]  /*08c0*/  IMAD.MOV.U32 R2, RZ, RZ, 0x6000 ;  /* 0x00006000ff027424 */ /* 0x00cfca00078e00ff */
[----:B----4-:R-:W-:-:S04]  /*08d0*/  LOP3.LUT R2, R3, 0x4000, R2, 0xd8, !PT ;  /* 0x0000400003027812 */ /* 0x010fc800078ed802 */
[----:B------:R-:W-:-:S05]  /*08e0*/  LOP3.LUT R2, R2, 0x400000, RZ, 0xb8, !PT ;  /* 0x0040000002027812 */ /* 0x000fca00078eb8ff */
[----:B------:R2:W-:Y:S02]  /*08f0*/  STS [UR12+0x8], R2 ;  /* 0x00000802ff007988 */ /* 0x0005e4000800080c */
.L_x_16:
[----:B------:R-:W-:Y:S05]  /*0900*/  BSYNC.RELIABLE B0 ;  /* 0x0000000000007941 */ /* 0x000fea0003800100 */
.L_x_13:
[----:B--2345:R-:W2:Y:S02]  /*0910*/  @!P3 LDS R2, [UR12+0x8] ;  /* 0x0000080cff02b984 */ /* 0x03cea40008000800 */
[----:B--2---:R-:W-:-:S05]  /*0920*/  @!P3 LOP3.LUT R2, R2, 0x8000, RZ, 0xb8, !PT ;  /* 0x000080000202b812 */ /* 0x004fca00078eb8ff */
[----:B------:R4:W-:Y:S02]  /*0930*/  @!P3 STS [UR12+0x8], R2 ;  /* 0x00000802ff00b988 */ /* 0x0009e4000800080c */
.L_x_17:
[----:B------:R-:W-:Y:S05]  /*0940*/  BSYNC.RECONVERGENT B1 ;  /* 0x0000000000017941 */ /* 0x000fea0003800200 */
.L_x_12:
[----:B------:R-:W-:Y:S05]  /*0950*/  WARPSYNC.ALL ;  /* 0x0000000000007948 */ /* 0x000fea0003800000 */
[----:B------:R-:W-:Y:S01]  /*0960*/  NOP ;  /* 0x0000000000007918 */ /* 0x000fe20000000000 */
[----:B------:R-:W5:Y:S02]  /*0970*/  LDC R5, c[0x0][0x39c] ;  /* 0x0000e700ff057b82 */ /* 0x000f640000000800 */
[----:B-----5:R-:W-:Y:S01]  /*0980*/  VIADD R5, R5, 0xffffffff ;  /* 0xffffffff05057836 */ /* 0x020fe20000000000 */
[----:B------:R-:W-:Y:S06]  /*0990*/  @P0 BRA `(.L_x_18) ;  /* 0x0000000000300947 */ /* 0x000fec0003800000 */
[----:B--234-:R-:W2:Y:S01]  /*09a0*/  S2R R2, SR_LANEID ;  /* 0x0000000000027919 */ /* 0x01cea20000000000 */
[----:B------:R-:W-:Y:S05]  /*09b0*/  WARPSYNC.ALL ;  /* 0x0000000000007948 */ /* 0x000fea0003800000 */
[----:B------:R-:W-:Y:S01]  /*09c0*/  NOP ;  /* 0x0000000000007918 */ /* 0x000fe20000000000 */
[----:B--2---:R-:W-:-:S05]  /*09d0*/  IMAD.SHL.U32 R6, R2, 0x4, RZ ;  /* 0x0000000402067824 */ /* 0x004fca00078e00ff */
[----:B------:R-:W2:Y:S01]  /*09e0*/  LDS R7, [R6+UR12] ;  /* 0x0000000c06077984 */ /* 0x000ea20008000800 */
[----:B------:R-:W-:-:S05]  /*09f0*/  IADD3 R2, P1, PT, R6, UR20, RZ ;  /* 0x0000001406027c10 */ /* 0x000fca000ff3e0ff */
[----:B------:R-:W-:-:S05]  /*0a00*/  IMAD.X R3, RZ, RZ, UR21, P1 ;  /* 0x00000015ff037e24 */ /* 0x000fca00088e06ff */
[----:B--2---:R5:W2:Y:S01]  /*0a10*/  ATOMG.E.EXCH.STRONG.GPU PT, RZ, [R2], R7 ;  /* 0x0000000702ff73a8 */ /* 0x004aa200041ee100 */
[----:B------:R-:W-:-:S04]  /*0a20*/  DEPBAR {5,4,3,2,1,0} ;  /* 0x0000003f0000791a */ /* 0x000fc80000000000 */
[----:B------:R-:W3:Y:S02]  /*0a30*/  CCTL.E.C.LDCU.IV.DEEP [UR20] ;  /* 0x0000000014007540 */ /* 0x000ee40009c08000 */
[----:B---3--:R5:W-:Y:S01]  /*0a40*/  UTMACCTL.IV [UR20] ;  /* 0x00000000140079b9 */ /* 0x008be20008000000 */
[----:B------:R-:W-:Y:S01]  /*0a50*/  NOP ;  /* 0x0000000000007918 */ /* 0x000fe20000000000 */
.L_x_18:
[----:B------:R-:W-:Y:S05]  /*0a60*/  @P0 BRA `(.L_x_19) ;  /* 0x00000000000c0947 */ /* 0x000fea0003800000 */
[----:B------:R0:W-:Y:S01]  /*0a70*/  UTMACMDFLUSH ;  /* 0x00000000000079b7 */ /* 0x0001e20000000000 */
[----:B------:R-:W-:Y:S05]  /*0a80*/  @P0 BRA `(.L_x_19) ;  /* 0x0000000000040947 */ /* 0x000fea0003800000 */
[----:B------:R-:W-:-:S04]  /*0a90*/  DEPBAR.LE SB0, 0x0 ;  /* 0x000080000000791a */ /* 0x000fc80000000000 */
.L_x_19:
[----:B------:R-:W-:Y:S05]  /*0aa0*/  WARPSYNC.ALL ;  /* 0x0000000000007948 */ /* 0x000fea0003800000 */
[----:B------:R-:W-:Y:S01]  /*0ab0*/  NOP ;  /* 0x0000000000007918 */ /* 0x000fe20000000000 */
[----:B--2---:R-:W-:Y:S06]  /*0ac0*/  BAR.SYNC.DEFER_BLOCKING 0x0 ;  /* 0x0000000000007b1d */ /* 0x004fec0000010000 */
[----:B------:R-:W-:Y:S02]  /*0ad0*/  BSSY.RECONVERGENT B1, `(.L_x_20) ;  /* 0x000000b000017945 */ /* 0x000fe40003800200 */
[----:B------:R-:W-:Y:S06]  /*0ae0*/  BAR.SYNC.DEFER_BLOCKING 0x0 ;  /* 0x0000000000007b1d */ /* 0x000fec0000010000 */
[----:B------:R2:W-:Y:S01]  /*0af0*/  @!P0 STS [R10], RZ ;  /* 0x000000ff0a008388 */ /* 0x0005e20000000800 */
[----:B------:R-:W-:Y:S01]  /*0b00*/  NOP ;  /* 0x0000000000007918 */ /* 0x000fe20000000000 */
[----:B------:R-:W-:Y:S05]  /*0b10*/  @P3 BRA `(.L_x_21) ;  /* 0x0000000000183947 */ /* 0x000fea0003800000 */
[----:B---345:R-:W3:Y:S01]  /*0b20*/  LDS R2, [UR12+0x8] ;  /* 0x0000080cff027984 */ /* 0x038ee20008000800 */
[----:B------:R-:W4:Y:S01]  /*0b30*/  LDC.64 R6, c[0x0][0x388] ;  /* 0x0000e200ff067b82 */ /* 0x000f220000000a00 */
[----:B------:R-:W-:Y:S02]  /*0b40*/  IMAD.MOV.U32 R3, RZ, RZ, 0x70 ;  /* 0x00000070ff037424 */ /* 0x000fe400078e00ff */
[----:B----4-:R4:W-:Y:S03]  /*0b50*/  STS.64 [UR12], R6 ;  /* 0x00000006ff007988 */ /* 0x0109e60008000a0c */
[----:B---3--:R-:W-:-:S05]  /*0b60*/  LOP3.LUT R2, R2, 0x10, R3, 0xd8, !PT ;  /* 0x0000001002027812 */ /* 0x008fca00078ed803 */
[----:B------:R4:W-:Y:S02]  /*0b70*/  STS [UR12+0x8], R2 ;  /* 0x00000802ff007988 */ /* 0x0009e4000800080c */
.L_x_21:
[----:B-----5:R-:W-:Y:S05]  /*0b80*/  BSYNC.RECONVERGENT B1 ;  /* 0x0000000000017941 */ /* 0x020fea0003800200 */
.L_x_20:
[----:B------:R-:W-:Y:S04]  /*0b90*/  BSSY.RECONVERGENT B1, `(.L_x_22) ;  /* 0x000000a000017945 */ /* 0x000fe80003800200 */
[----:B------:R-:W-:Y:S05]  /*0ba0*/  @P3 BRA `(.L_x_23) ;  /* 0x0000000000203947 */ /* 0x000fea0003800000 */
[----:B---34-:R-:W3:Y:S01]  /*0bb0*/  LDS R2, [UR12+0x34] ;  /* 0x0000340cff027984 */ /* 0x018ee20008000800 */
[----:B------:R-:W-:Y:S02]  /*0bc0*/  IMAD.MOV.U32 R3, RZ, RZ, 0x3f000000 ;  /* 0x3f000000ff037424 */ /* 0x000fe400078e00ff */
[----:B------:R-:W-:Y:S01]  /*0bd0*/  @!P3 IMAD.MOV.U32 R6, RZ, RZ, 0x1f ;  /* 0x0000001fff06b424 */ /* 0x000fe200078e00ff */
[----:B------:R-:W4:Y:S02]  /*0be0*/  @!P3 LDS R7, [UR12+0x38] ;  /* 0x0000380cff07b984 */ /* 0x000f240008000800 */
[----:B---3--:R-:W-:Y:S02]  /*0bf0*/  LOP3.LUT R2, R2, 0xff000000, R3, 0xb8, !PT ;  /* 0xff00000002027812 */ /* 0x008fe400078eb803 */
[----:B----4-:R-:W-:-:S03]  /*0c00*/  @!P3 LOP3.LUT R3, R7, 0xff, R6, 0xb8, !PT ;  /* 0x000000ff0703b812 */ /* 0x010fc600078eb806 */
[----:B------:R5:W-:Y:S04]  /*0c10*/  STS [UR12+0x34], R2 ;  /* 0x00003402ff007988 */ /* 0x000be8000800080c */
[----:B------:R5:W-:Y:S02]  /*0c20*/  @!P3 STS [UR12+0x38], R3 ;  /* 0x00003803ff00b988 */ /* 0x000be4000800080c */
.L_x_23:
[----:B------:R-:W-:Y:S05]  /*0c30*/  BSYNC.RECONVERGENT B1 ;  /* 0x0000000000017941 */ /* 0x000fea0003800200 */
.L_x_22:
[----:B------:R-:W-:Y:S04]  /*0c40*/  BSSY.RECONVERGENT B1, `(.L_x_24) ;  /* 0x0000004000017945 */ /* 0x000fe80003800200 */
[----:B------:R-:W-:Y:S05]  /*0c50*/  @P3 BRA `(.L_x_25) ;  /* 0x0000000000083947 */ /* 0x000fea0003800000 */
[----:B------:R2:W-:Y:S04]  /*0c60*/  STS [UR12+0x24], R11 ;  /* 0x0000240bff007988 */ /* 0x0005e8000800080c */
[----:B------:R2:W-:Y:S02]  /*0c70*/  STS [UR12+0x20], R5 ;  /* 0x00002005ff007988 */ /* 0x0005e4000800080c */
.L_x_25:
[----:B------:R-:W-:Y:S05]  /*0c80*/  BSYNC.RECONVERGENT B1 ;  /* 0x0000000000017941 */ /* 0x000fea0003800200 */
.L_x_24:
[----:B------:R-:W-:Y:S04]  /*0c90*/  BSSY.RECONVERGENT B1, `(.L_x_26) ;  /* 0x000000e000017945 */ /* 0x000fe80003800200 */
[----:B------:R-:W-:Y:S05]  /*0ca0*/  @P3 BRA `(.L_x_27) ;  /* 0x0000000000303947 */ /* 0x000fea0003800000 */
[----:B-----5:R-:W5:Y:S01]  /*0cb0*/  LDS R3, [UR12+0x34] ;  /* 0x0000340cff037984 */ /* 0x020f620008000800 */
[----:B----4-:R-:W4:Y:S03]  /*0cc0*/  LDC.64 R6, c[0x0][0x3b0] ;  /* 0x0000ec00ff067b82 */ /* 0x010f260000000a00 */
[----:B---3--:R-:W3:Y:S01]  /*0cd0*/  LDS R2, [UR12+0x1c] ;  /* 0x00001c0cff027984 */ /* 0x008ee20008000800 */
[C---:B----4-:R-:W-:Y:S01]  /*0ce0*/  SHF.L.U64.HI R7, R6.reuse, 0x1, R7 ;  /* 0x0000000106077819 */ /* 0x050fe20000010207 */
[----:B------:R-:W-:-:S03]  /*0cf0*/  IMAD.SHL.U32 R6, R6, 0x2, RZ ;  /* 0x0000000206067824 */ /* 0x000fc600078e00ff */
[--C-:B------:R-:W-:Y:S02]  /*0d00*/  SHF.R.U32.HI R9, RZ, 0x4, R7.reuse ;  /* 0x00000004ff097819 */ /* 0x100fe40000011607 */
[----:B------:R-:W-:-:S05]  /*0d10*/  SHF.R.U64 R6, R6, 0x4, R7 ;  /* 0x0000000406067819 */ /* 0x000fca0000001207 */
[----:B------:R4:W-:Y:S01]  /*0d20*/  STS [UR12+0xc], R6 ;  /* 0x00000c06ff007988 */ /* 0x0009e2000800080c */
[----:B-----5:R-:W-:Y:S02]  /*0d30*/  LOP3.LUT R3, R3, 0x7, RZ, 0xb8, !PT ;  /* 0x0000000703037812 */ /* 0x020fe400078eb8ff */
[----:B---3--:R-:W-:-:S03]  /*0d40*/  LOP3.LUT R2, R2, 0xf, R9, 0xb8, !PT ;  /* 0x0000000f02027812 */ /* 0x008fc600078eb809 */
[----:B------:R4:W-:Y:S04]  /*0d50*/  STS [UR12+0x34], R3 ;  /* 0x00003403ff007988 */ /* 0x0009e8000800080c */
[----:B------:R4:W-:Y:S02]  /*0d60*/  STS [UR12+0x1c], R2 ;  /* 0x00001c02ff007988 */ /* 0x0009e4000800080c */
.L_x_27:
[----:B------:R-:W-:Y:S05]  /*0d70*/  BSYNC.RECONVERGENT B1 ;  /* 0x0000000000017941 */ /* 0x000fea0003800200 */
.L_x_26:
[----:B------:R-:W-:Y:S04]  /*0d80*/  BSSY.RECONVERGENT B2, `(.L_x_28) ;  /* 0x000001a000027945 */ /* 0x000fe80003800200 */
[----:B------:R-:W-:Y:S04]  /*0d90*/  BSSY.RELIABLE B1, `(.L_x_29) ;  /* 0x0000015000017945 */ /* 0x000fe80003800100 */
[----:B------:R-:W-:Y:S05]  /*0da0*/  @P3 BRA `(.L_x_30) ;  /* 0x0000000000203947 */ /* 0x000fea0003800000 */
[----:B---345:R-:W3:Y:S02]  /*0db0*/  LDS R2, [UR12+0x34] ;  /* 0x0000340cff027984 */ /* 0x038ee40008000800 */
[----:B---3--:R-:W-:-:S05]  /*0dc0*/  LOP3.LUT R2, R2, 0x38, RZ, 0xb8, !PT ;  /* 0x0000003802027812 */ /* 0x008fca00078eb8ff */
[----:B------:R3:W-:Y:S01]  /*0dd0*/  STS [UR12+0x34], R2 ;  /* 0x00003402ff007988 */ /* 0x0007e2000800080c */
[----:B------:R-:W-:Y:S05]  /*0de0*/  @P3 BRA `(.L_x_31) ;  /* 0x0000000000203947 */ /* 0x000fea0003800000 */
[----:B---3--:R-:W3:Y:S01]  /*0df0*/  LDS R2, [UR12+0x8] ;  /* 0x0000080cff027984 */ /* 0x008ee20008000800 */
[----:B------:R-:W-:-:S05]  /*0e00*/  IMAD.MOV.U32 R3, RZ, RZ, 0x780 ;  /* 0x00000780ff037424 */ /* 0x000fca00078e00ff */
[----:B---3--:R-:W-:-:S05]  /*0e10*/  LOP3.LUT R2, R2, 0x300, R3, 0xd8, !PT ;  /* 0x0000030002027812 */ /* 0x008fca00078ed803 */
[----:B------:R3:W-:Y:S02]  /*0e20*/  STS [UR12+0x8], R2 ;  /* 0x00000802ff007988 */ /* 0x0007e4000800080c */
.L_x_30:
[----:B------:R-:W-:Y:S05]  /*0e30*/  @P3 BRA `(.L_x_32) ;  /* 0x0000000000283947 */ /* 0x000fea0003800000 */
[----:B---345:R-:W3:Y:S02]  /*0e40*/  LDS R2, [UR12+0x8] ;  /* 0x0000080cff027984 */ /* 0x038ee40008000800 */
[----:B---3--:R-:W-:-:S05]  /*0e50*/  LOP3.LUT R2, R2, 0x1800, RZ, 0xb8, !PT ;  /* 0x0000180002027812 */ /* 0x008fca00078eb8ff */
[----:B------:R4:W-:Y:S02]  /*0e60*/  STS [UR12+0x8], R2 ;  /* 0x00000802ff007988 */ /* 0x0009e4000800080c */
.L_x_31:
[----:B------:R-:W-:Y:S05]  /*0e70*/  @P3 BREAK.RELIABLE B1 ;  /* 0x0000000000013942 */ /* 0x000fea0003800100 */
[----:B------:R-:W-:Y:S05]  /*0e80*/  @P3 BRA `(.L_x_33) ;  /* 0x0000000000243947 */ /* 0x000fea0003800000 */
[----:B---34-:R-:W3:Y:S01]  /*0e90*/  LDS R2, [UR12+0x8] ;  /* 0x0000080cff027984 */ /* 0x018ee20008000800 */
[----:B------:R-:W-:-:S05]  /*0ea0*/  IMAD.MOV.U32 R3, RZ, RZ, 0x6000 ;  /* 0x00006000ff037424 */ /* 0x000fca00078e00ff */
[----:B---3--:R-:W-:-:S04]  /*0eb0*/  LOP3.LUT R2, R2, 0x6000, R3, 0xd8, !PT ;  /* 0x0000600002027812 */ /* 0x008fc800078ed803 */
[----:B------:R-:W-:-:S05]  /*0ec0*/  LOP3.LUT R2, R2, 0x400000, RZ, 0xb8, !PT ;  /* 0x0040000002027812 */ /* 0x000fca00078eb8ff */
[----:B------:R3:W-:Y:S02]  /*0ed0*/  STS [UR12+0x8], R2 ;  /* 0x00000802ff007988 */ /* 0x0007e4000800080c */
.L_x_32:
[----:B------:R-:W-:Y:S05]  /*0ee0*/  BSYNC.RELIABLE B1 ;  /* 0x0000000000017941 */ /* 0x000fea0003800100 */
.L_x_29:
[----:B---345:R-:W3:Y:S02]  /*0ef0*/  @!P3 LDS R2, [UR12+0x8] ;  /* 0x0000080cff02b984 */ /* 0x038ee40008000800 */
[----:B---3--:R-:W-:-:S05]  /*0f00*/  @!P3 LOP3.LUT R2, R2, 0x8000, RZ, 0xb8, !PT ;  /* 0x000080000202b812 */ /* 0x008fca00078eb8ff */
[----:B------:R5:W-:Y:S02]  /*0f10*/  @!P3 STS [UR12+0x8], R2 ;  /* 0x00000802ff00b988 */ /* 0x000be4000800080c */
.L_x_33:
[----:B------:R-:W-:Y:S05]  /*0f20*/  BSYNC.RECONVERGENT B2 ;  /* 0x0000000000027941 */ /* 0x000fea0003800200 */
.L_x_28:
[----:B------:R-:W-:Y:S05]  /*0f30*/  WARPSYNC.ALL ;  /* 0x0000000000007948 */ /* 0x000fea0003800000 */
[----:B------:R-:W-:Y:S01]  /*0f40*/  NOP ;  /* 0x0000000000007918 */ /* 0x000fe20000000000 */
[----:B------:R-:W-:-:S04]  /*0f50*/  UIADD3 UR5, UPT, UPT, UR4, 0x80, URZ ;  /* 0x0000008004057890 */ /* 0x000fc8000fffe0ff */
[----:B------:R-:W-:-:S04]  /*0f60*/  UIADD3 UR22, UP0, UPT, UR5, UR14, URZ ;  /* 0x0000000e05167290 */ /* 0x000fc8000ff1e0ff */
[----:B------:R-:W-:Y:S01]  /*0f70*/  ULEA.HI.X.SX32 UR23, UR5, UR15, 0x1, UP0 ;  /* 0x0000000f05177291 */ /* 0x000fe200080f0eff */
[----:B------:R-:W-:Y:S11]  /*0f80*/  @P0 BRA `(.L_x_34) ;  /* 0x0000000000300947 */ /* 0x000ff60003800000 */
[----:B---345:R-:W3:Y:S01]  /*0f90*/  S2R R2, SR_LANEID ;  /* 0x0000000000027919 */ /* 0x038ee20000000000 */
[----:B------:R-:W-:Y:S05]  /*0fa0*/  WARPSYNC.ALL ;  /* 0x0000000000007948 */ /* 0x000fea0003800000 */
[----:B------:R-:W-:Y:S01]  /*0fb0*/  NOP ;  /* 0x0000000000007918 */ /* 0x000fe20000000000 */
[----:B---3--:R-:W-:-:S05]  /*0fc0*/  IMAD.SHL.U32 R6, R2, 0x4, RZ ;  /* 0x0000000402067824 */ /* 0x008fca00078e00ff */
[----:B------:R-:W3:Y:S01]  /*0fd0*/  LDS R7, [R6+UR12] ;  /* 0x0000000c06077984 */ /* 0x000ee20008000800 */
[----:B------:R-:W-:-:S05]  /*0fe0*/  IADD3 R2, P1, PT, R6, UR22, RZ ;  /* 0x0000001606027c10 */ /* 0x000fca000ff3e0ff */
[----:B------:R-:W-:-:S05]  /*0ff0*/  IMAD.X R3, RZ, RZ, UR23, P1 ;  /* 0x00000017ff037e24 */ /* 0x000fca00088e06ff */
[----:B---3--:R3:W4:Y:S01]  /*1000*/  ATOMG.E.EXCH.STRONG.GPU PT, RZ, [R2], R7 ;  /* 0x0000000702ff73a8 */ /* 0x00872200041ee100 */
[----:B------:R-:W-:-:S04]  /*1010*/  DEPBAR {5,4,3,2,1,0} ;  /* 0x0000003f0000791a */ /* 0x000fc80000000000 */
[----:B------:R-:W5:Y:S02]  /*1020*/  CCTL.E.C.LDCU.IV.DEEP [UR22] ;  /* 0x0000000016007540 */ /* 0x000f640009c08000 */
[----:B-----5:R3:W-:Y:S01]  /*1030*/  UTMACCTL.IV [UR22] ;  /* 0x00000000160079b9 */ /* 0x0207e20008000000 */
[----:B------:R-:W-:Y:S01]  /*1040*/  NOP ;  /* 0x0000000000007918 */ /* 0x000fe20000000000 */
.L_x_34:
[----:B------:R-:W-:Y:S05]  /*1050*/  @P0 BRA `(.L_x_35) ;  /* 0x00000000000c0947 */ /* 0x000fea0003800000 */
[----:B------:R0:W-:Y:S01]  /*1060*/  UTMACMDFLUSH ;  /* 0x00000000000079b7 */ /* 0x0001e20000000000 */
[----:B------:R-:W-:Y:S05]  /*1070*/  @P0 BRA `(.L_x_35) ;  /* 0x0000000000040947 */ /* 0x000fea0003800000 */
[----:B------:R-:W-:-:S04]  /*1080*/  DEPBAR.LE SB0, 0x0 ;  /* 0x000080000000791a */ /* 0x000fc80000000000 */
.L_x_35:
[----:B------:R-:W-:Y:S05]  /*1090*/  WARPSYNC.ALL ;  /* 0x0000000000007948 */ /* 0x000fea0003800000 */
[----:B------:R-:W-:Y:S01]  /*10a0*/  NOP ;  /* 0x0000000000007918 */ /* 0x000fe20000000000 */
[----:B----4-:R-:W-:Y:S06]  /*10b0*/  BAR.SYNC.DEFER_BLOCKING 0x0 ;  /* 0x0000000000007b1d */ /* 0x010fec0000010000 */
[----:B------:R-:W-:Y:S02]  /*10c0*/  BSSY.RECONVERGENT B2, `(.L_x_36) ;  /* 0x000000b000027945 */ /* 0x000fe40003800200 */
[----:B------:R-:W-:Y:S06]  /*10d0*/  BAR.SYNC.DEFER_BLOCKING 0x0 ;  /* 0x0000000000007b1d */ /* 0x000fec0000010000 */
[----:B------:R4:W-:Y:S01]  /*10e0*/  @!P0 STS [R10], RZ ;  /* 0x000000ff0a008388 */ /* 0x0009e20000000800 */
[----:B------:R-:W-:Y:S01]  /*10f0*/  NOP ;  /* 0x0000000000007918 */ /* 0x000fe20000000000 */
[----:B------:R-:W-:Y:S05]  /*1100*/  @P3 BRA `(.L_x_37) ;  /* 0x0000000000183947 */ /* 0x000fea0003800000 */
[----:B---3-5:R-:W3:Y:S01]  /*1110*/  LDS R2, [UR12+0x8] ;  /* 0x0000080cff027984 */ /* 0x028ee20008000800 */
[----:B------:R-:W5:Y:S01]  /*1120*/  LDC.64 R6, c[0x0][0x390] ;  /* 0x0000e400ff067b82 */ /* 0x000f620000000a00 */
[----:B------:R-:W-:Y:S02]  /*1130*/  IMAD.MOV.U32 R3, RZ, RZ, 0x70 ;  /* 0x00000070ff037424 */ /* 0x000fe400078e00ff */
[----:B-----5:R5:W-:Y:S03]  /*1140*/  STS.64 [UR12], R6 ;  /* 0x00000006ff007988 */ /* 0x020be60008000a0c */
[----:B---3--:R-:W-:-:S05]  /*1150*/  LOP3.LUT R2, R2, 0x10, R3, 0xd8, !PT ;  /* 0x0000001002027812 */ /* 0x008fca00078ed803 */
[----:B------:R5:W-:Y:S02]  /*1160*/  STS [UR12+0x8], R2 ;  /* 0x00000802ff007988 */ /* 0x000be4000800080c */
.L_x_37:
[----:B---3--:R-:W-:Y:S05]  /*1170*/  BSYNC.RECONVERGENT B2 ;  /* 0x0000000000027941 */ /* 0x008fea0003800200 */
.L_x_36:
[----:B------:R-:W-:Y:S04]  /*1180*/  BSSY.RECONVERGENT B3, `(.L_x_38) ;  /* 0x0000011000037945 */ /* 0x000fe80003800200 */
[----:B------:R-:W-:Y:S04]  /*1190*/  BSSY.RELIABLE B2, `(.L_x_39) ;  /* 0x000000e000027945 */ /* 0x000fe80003800100 */
[----:B------:R-:W-:Y:S05]  /*11a0*/  @P3 BRA `(.L_x_40) ;  /* 0x0000000000243947 */ /* 0x000fea0003800000 */
[----:B-----5:R-:W3:Y:S01]  /*11b0*/  LDS R2, [UR12+0x34] ;  /* 0x0000340cff027984 */ /* 0x020ee20008000800 */
[----:B------:R-:W-:-:S05]  /*11c0*/  IMAD.MOV.U32 R3, RZ, RZ, 0x3f000000 ;  /* 0x3f000000ff037424 */ /* 0x000fca00078e00ff */
[----:B---3--:R-:W-:-:S05]  /*11d0*/  LOP3.LUT R2, R2, 0xff000000, R3, 0xb8, !PT ;  /* 0xff00000002027812 */ /* 0x008fca00078eb803 */
[----:B------:R3:W-:Y:S01]  /*11e0*/  STS [UR12+0x34], R2 ;  /* 0x00003402ff007988 */ /* 0x0007e2000800080c */
[----:B------:R-:W-:Y:S05]  /*11f0*/  @P3 BRA `(.L_x_41) ;  /* 0x00000000001c3947 */ /* 0x000fea0003800000 */
[----:B---3--:R-:W3:Y:S01]  /*1200*/  LDS R2, [UR12+0x38] ;  /* 0x0000380cff027984 */ /* 0x008ee20008000800 */
[----:B------:R-:W-:-:S05]  /*1210*/  IMAD.MOV.U32 R3, RZ, RZ, 0x7f ;  /* 0x0000007fff037424 */ /* 0x000fca00078e00ff */
[----:B---3--:R-:W-:-:S05]  /*1220*/  LOP3.LUT R2, R2, 0xff, R3, 0xb8, !PT ;  /* 0x000000ff02027812 */ /* 0x008fca00078eb803 */
[----:B------:R3:W-:Y:S02]  /*1230*/  STS [UR12+0x38], R2 ;  /* 0x00003802ff007988 */ /* 0x0007e4000800080c */
.L_x_40:
[----:B------:R-:W-:Y:S05]  /*1240*/  @P3 BREAK.RELIABLE B2 ;  /* 0x0000000000023942 */ /* 0x000fea0003800100 */
[----:B------:R-:W-:Y:S05]  /*1250*/  @P3 BRA `(.L_x_42) ;  /* 0x00000000000c3947 */ /* 0x000fea0003800000 */
[----:B------:R2:W-:Y:S02]  /*1260*/  STS [UR12+0x20], R5 ;  /* 0x00002005ff007988 */ /* 0x0005e4000800080c */
.L_x_41:
[----:B------:R-:W-:Y:S05]  /*1270*/  BSYNC.RELIABLE B2 ;  /* 0x0000000000027941 */ /* 0x000fea0003800100 */
.L_x_39:
[----:B------:R2:W-:Y:S02]  /*1280*/  @!P3 STS [UR12+0x24], R4 ;  /* 0x00002404ff00b988 */ /* 0x0005e4000800080c */
.L_x_42:
[----:B------:R-:W-:Y:S05]  /*1290*/  BSYNC.RECONVERGENT B3 ;  /* 0x0000000000037941 */ /* 0x000fea0003800200 */
.L_x_38:
[----:B------:R-:W-:Y:S05]  /*12a0*/  WARPSYNC.ALL ;  /* 0x0000000000007948 */ /* 0x000fea0003800000 */
[----:B------:R-:W-:Y:S01]  /*12b0*/  NOP ;  /* 0x0000000000007918 */ /* 0x000fe20000000000 */
[----:B------:R-:W-:Y:S04]  /*12c0*/  BSSY.RECONVERGENT B3, `(.L_x_43) ;  /* 0x000000e000037945 */ /* 0x000fe80003800200 */
[----:B------:R-:W-:Y:S05]  /*12d0*/  @P3 BRA `(.L_x_44) ;  /* 0x0000000000303947 */ /* 0x000fea0003800000 */
[----:B------:R-:W2:Y:S02]  /*12e0*/  LDS R3, [UR12+0x34] ;  /* 0x0000340cff037984 */ /* 0x000ea40008000800 */
[----:B--2---:R-:W2:Y:S02]  /*12f0*/  LDC.64 R4, c[0x0][0x3b8] ;  /* 0x0000ee00ff047b82 */ /* 0x004ea40000000a00 */
[----:B---3-5:R-:W3:Y:S01]  /*1300*/  LDS R2, [UR12+0x1c] ;  /* 0x00001c0cff027984 */ /* 0x028ee20008000800 */
[C---:B--2---:R-:W-:Y:S01]  /*1310*/  SHF.L.U64.HI R5, R4.reuse, 0x1, R5 ;  /* 0x0000000104057819 */ /* 0x044fe20000010205 */
[----:B------:R-:W-:-:S03]  /*1320*/  IMAD.SHL.U32 R4, R4, 0x2, RZ ;  /* 0x0000000204047824 */ /* 0x000fc600078e00ff */
[--C-:B------:R-:W-:Y:S02]  /*1330*/  SHF.R.U32.HI R7, RZ, 0x4, R5.reuse ;  /* 0x00000004ff077819 */ /* 0x100fe40000011605 */
[----:B------:R-:W-:-:S05]  /*1340*/  SHF.R.U64 R4, R4, 0x4, R5 ;  /* 0x0000000404047819 */ /* 0x000fca0000001205 */
[----:B------:R2:W-:Y:S01]  /*1350*/  STS [UR12+0xc], R4 ;  /* 0x00000c04ff007988 */ /* 0x0005e2000800080c */
[----:B------:R-:W-:Y:S02]  /*1360*/  LOP3.LUT R3, R3, 0x7, RZ, 0xb8, !PT ;  /* 0x0000000703037812 */ /* 0x000fe400078eb8ff */
[----:B---3--:R-:W-:-:S03]  /*1370*/  LOP3.LUT R2, R2, 0xf, R7, 0xb8, !PT ;  /* 0x0000000f02027812 */ /* 0x008fc600078eb807 */
[----:B------:R2:W-:Y:S04]  /*1380*/  STS [UR12+0x34], R3 ;  /* 0x00003403ff007988 */ /* 0x0005e8000800080c */
[----:B------:R2:W-:Y:S02]  /*1390*/  STS [UR12+0x1c], R2 ;  /* 0x00001c02ff007988 */ /* 0x0005e4000800080c */
.L_x_44:
[----:B------:R-:W-:Y:S05]  /*13a0*/  BSYNC.RECONVERGENT B3 ;  /* 0x0000000000037941 */ /* 0x000fea0003800200 */
.L_x_43:
[----:B------:R-:W-:Y:S04]  /*13b0*/  BSSY.RECONVERGENT B4, `(.L_x_45) ;  /* 0x000001a000047945 */ /* 0x000fe80003800200 */
[----:B------:R-:W-:Y:S04]  /*13c0*/  BSSY.RELIABLE B3, `(.L_x_46) ;  /* 0x0000015000037945 */ /* 0x000fe80003800100 */
[----:B------:R-:W-:Y:S05]  /*13d0*/  @P3 BRA `(.L_x_47) ;  /* 0x0000000000203947 */ /* 0x000fea0003800000 */
[----:B--23-5:R-:W2:Y:S02]  /*13e0*/  LDS R2, [UR12+0x34] ;  /* 0x0000340cff027984 */ /* 0x02cea40008000800 */
[----:B--2---:R-:W-:-:S05]  /*13f0*/  LOP3.LUT R2, R2, 0x38, RZ, 0xb8, !PT ;  /* 0x0000003802027812 */ /* 0x004fca00078eb8ff */
[----:B------:R2:W-:Y:S01]  /*1400*/  STS [UR12+0x34], R2 ;  /* 0x00003402ff007988 */ /* 0x0005e2000800080c */
[----:B------:R-:W-:Y:S05]  /*1410*/  @P3 BRA `(.L_x_48) ;  /* 0x0000000000203947 */ /* 0x000fea0003800000 */
[----:B--2---:R-:W2:Y:S01]  /*1420*/  LDS R2, [UR12+0x8] ;  /* 0x0000080cff027984 */ /* 0x004ea20008000800 */
[----:B------:R-:W-:-:S05]  /*1430*/  IMAD.MOV.U32 R3, RZ, RZ, 0x780 ;  /* 0x00000780ff037424 */ /* 0x000fca00078e00ff */
[----:B--2---:R-:W-:-:S05]  /*1440*/  LOP3.LUT R2, R2, 0x300, R3, 0xd8, !PT ;  /* 0x0000030002027812 */ /* 0x004fca00078ed803 */
[----:B------:R2:W-:Y:S02]  /*1450*/  STS [UR12+0x8], R2 ;  /* 0x00000802ff007988 */ /* 0x0005e4000800080c */
.L_x_47:
[----:B------:R-:W-:Y:S05]  /*1460*/  @P3 BRA `(.L_x_49) ;  /* 0x0000000000283947 */ /* 0x000fea0003800000 */
[----:B--23-5:R-:W2:Y:S02]  /*1470*/  LDS R2, [UR12+0x8] ;  /* 0x0000080cff027984 */ /* 0x02cea40008000800 */
[----:B--2---:R-:W-:-:S05]  /*1480*/  LOP3.LUT R2, R2, 0x1800, RZ, 0xb8, !PT ;  /* 0x0000180002027812 */ /* 0x004fca00078eb8ff */
[----:B------:R3:W-:Y:S02]  /*1490*/  STS [UR12+0x8], R2 ;  /* 0x00000802ff007988 */ /* 0x0007e4000800080c */
.L_x_48:
[----:B------:R-:W-:Y:S05]  /*14a0*/  @P3 BREAK.RELIABLE B3 ;  /* 0x0000000000033942 */ /* 0x000fea0003800100 */
[----:B------:R-:W-:Y:S05]  /*14b0*/  @P3 BRA `(.L_x_50) ;  /* 0x0000000000243947 */ /* 0x000fea0003800000 */
[----:B--23--:R-:W2:Y:S01]  /*14c0*/  LDS R2, [UR12+0x8] ;  /* 0x0000080cff027984 */ /* 0x00cea20008000800 */
[----:B------:R-:W-:-:S05]  /*14d0*/  IMAD.MOV.U32 R3, RZ, RZ, 0x6000 ;  /* 0x00006000ff037424 */ /* 0x000fca00078e00ff */
[----:B--2---:R-:W-:-:S04]  /*14e0*/  LOP3.LUT R2, R2, 0x6000, R3, 0xd8, !PT ;  /* 0x0000600002027812 */ /* 0x004fc800078ed803 */
[----:B------:R-:W-:-:S05]  /*14f0*/  LOP3.LUT R2, R2, 0x400000, RZ, 0xb8, !PT ;  /* 0x0040000002027812 */ /* 0x000fca00078eb8ff */
[----:B------:R2:W-:Y:S02]  /*1500*/  STS [UR12+0x8], R2 ;  /* 0x00000802ff007988 */ /* 0x0005e4000800080c */
.L_x_49:
[----:B------:R-:W-:Y:S05]  /*1510*/  BSYNC.RELIABLE B3 ;  /* 0x0000000000037941 */ /* 0x000fea0003800100 */
.L_x_46:
[----:B--23-5:R-:W2:Y:S02]  /*1520*/  @!P3 LDS R2, [UR12+0x8] ;  /* 0x0000080cff02b984 */ /* 0x02cea40008000800 */
[----:B--2---:R-:W-:-:S05]  /*1530*/  @!P3 LOP3.LUT R2, R2, 0x8000, RZ, 0xb8, !PT ;  /* 0x000080000202b812 */ /* 0x004fca00078eb8ff */
[----:B------:R5:W-:Y:S02]  /*1540*/  @!P3 STS [UR12+0x8], R2 ;  /* 0x00000802ff00b988 */ /* 0x000be4000800080c */
.L_x_50:
[----:B------:R-:W-:Y:S05]  /*1550*/  BSYNC.RECONVERGENT B4 ;  /* 0x0000000000047941 */ /* 0x000fea0003800200 */
.L_x_45:
[----:B------:R-:W-:Y:S05]  /*1560*/  WARPSYNC.ALL ;  /* 0x0000000000007948 */ /* 0x000fea0003800000 */
[----:B------:R-:W-:Y:S01]  /*1570*/  NOP ;  /* 0x0000000000007918 */ /* 0x000fe20000000000 */
[----:B------:R-:W-:-:S04]  /*1580*/  UIADD3 UR4, UPT, UPT, UR4, 0x100, URZ ;  /* 0x0000010004047890 */ /* 0x000fc8000fffe0ff */
[----:B------:R-:W-:-:S04]  /*1590*/  UIADD3 UR14, UP0, UPT, UR4, UR14, URZ ;  /* 0x0000000e040e7290 */ /* 0x000fc8000ff1e0ff */
[----:B------:R-:W-:Y:S01]  /*15a0*/  ULEA.HI.X.SX32 UR15, UR4, UR15, 0x1, UP0 ;  /* 0x0000000f040f7291 */ /* 0x000fe200080f0eff */
[----:B------:R-:W-:Y:S11]  /*15b0*/  @P0 BRA `(.L_x_51) ;  /* 0x0000000000300947 */ /* 0x000ff60003800000 */
[----:B--23-5:R-:W2:Y:S01]  /*15c0*/  S2R R2, SR_LANEID ;  /* 0x0000000000027919 */ /* 0x02cea20000000000 */
[----:B------:R-:W-:Y:S05]  /*15d0*/  WARPSYNC.ALL ;  /* 0x0000000000007948 */ /* 0x000fea0003800000 */
[----:B------:R-:W-:Y:S01]  /*15e0*/  NOP ;  /* 0x0000000000007918 */ /* 0x000fe20000000000 */
[----:B--2---:R-:W-:-:S05]  /*15f0*/  IMAD.SHL.U32 R4, R2, 0x4, RZ ;  /* 0x0000000402047824 */ /* 0x004fca00078e00ff */
[----:B------:R-:W2:Y:S01]  /*1600*/  LDS R5, [R4+UR12] ;  /* 0x0000000c04057984 */ /* 0x000ea20008000800 */
[----:B------:R-:W-:-:S05]  /*1610*/  IADD3 R2, P1, PT, R4, UR14, RZ ;  /* 0x0000000e04027c10 */ /* 0x000fca000ff3e0ff */
[----:B------:R-:W-:-:S05]  /*1620*/  IMAD.X R3, RZ, RZ, UR15, P1 ;  /* 0x0000000fff037e24 */ /* 0x000fca00088e06ff */
[----:B--2---:R2:W3:Y:S01]  /*1630*/  ATOMG.E.EXCH.STRONG.GPU PT, RZ, [R2], R5 ;  /* 0x0000000502ff73a8 */ /* 0x0044e200041ee100 */
[----:B------:R-:W-:-:S04]  /*1640*/  DEPBAR {5,4,3,2,1,0} ;  /* 0x0000003f0000791a */ /* 0x000fc80000000000 */
[----:B------:R-:W5:Y:S02]  /*1650*/  CCTL.E.C.LDCU.IV.DEEP [UR14] ;  /* 0x000000000e007540 */ /* 0x000f640009c08000 */
[----:B-----5:R2:W-:Y:S01]  /*1660*/  UTMACCTL.IV [UR14] ;  /* 0x000000000e0079b9 */ /* 0x0205e20008000000 */
[----:B------:R-:W-:Y:S01]  /*1670*/  NOP ;  /* 0x0000000000007918 */ /* 0x000fe20000000000 */
.L_x_51:
[----:B------:R-:W-:Y:S05]  /*1680*/  @P0 BRA `(.L_x_52) ;  /* 0x00000000000c0947 */ /* 0x000fea0003800000 */
[----:B------:R0:W-:Y:S01]  /*1690*/  UTMACMDFLUSH ;  /* 0x00000000000079b7 */ /* 0x0001e20000000000 */
[----:B------:R-:W-:Y:S05]  /*16a0*/  @P0 BRA `(.L_x_52) ;  /* 0x0000000000040947 */ /* 0x000fea0003800000 */
[----:B------:R-:W-:-:S04]  /*16b0*/  DEPBAR.LE SB0, 0x0 ;  /* 0x000080000000791a */ /* 0x000fc80000000000 */
.L_x_52:
[----:B------:R-:W-:Y:S05]  /*16c0*/  WARPSYNC.ALL ;  /* 0x0000000000007948 */ /* 0x000fea0003800000 */
[----:B------:R-:W-:Y:S01]  /*16d0*/  NOP ;  /* 0x0000000000007918 */ /* 0x000fe20000000000 */
[----:B---3--:R-:W-:Y:S01]  /*16e0*/  BAR.SYNC.DEFER_BLOCKING 0x0 ;  /* 0x0000000000007b1d */ /* 0x008fe20000010000 */
[----:B--2--5:R-:W-:Y:S01]  /*16f0*/  SHF.R.U32.HI R2, RZ, 0x5, R0 ;  /* 0x00000005ff027819 */ /* 0x024fe20000011600 */
[----:B------:R-:W-:Y:S01]  /*1700*/  UIADD3 UR10, UPT, UPT, UR12, 0xc010, URZ ;  /* 0x0000c0100c0a7890 */ /* 0x000fe2000fffe0ff */
[----:B------:R-:W-:Y:S01]  /*1710*/  ISETP.GE.AND P0, PT, R12, 0x1, PT ;  /* 0x000000010c00780c */ /* 0x000fe20003f06270 */
[----:B------:R-:W-:Y:S01]  /*1720*/  USHF.L.U32 UR11, UR7, 0x7, URZ ;  /* 0x00000007070b7899 */ /* 0x000fe200080006ff */
[----:B------:R-:W-:Y:S01]  /*1730*/  R2UR UR13, R2 ;  /* 0x00000000020d72ca */ /* 0x000fe200000e0000 */
[----:B------:R-:W-:Y:S01]  /*1740*/  VOTEU.ALL UP0, P3 ;  /* 0x0000000000ff7886 */ /* 0x000fe20001800000 */
[----:B------:R-:W-:Y:S01]  /*1750*/  UMOV UR4, 0x1 ;  /* 0x0000000100047882 */ /* 0x000fe20000000000 */
[----:B------:R-:W-:Y:S01]  /*1760*/  VOTEU.ALL UP1, P3 ;  /* 0x0000000000ff7886 */ /* 0x000fe20001820000 */
[----:B------:R-:W-:Y:S01]  /*1770*/  USHF.L.U32 UR16, UR16, 0x8, URZ ;  /* 0x0000000810107899 */ /* 0x000fe200080006ff */
[----:B------:R-:W-:Y:S01]  /*1780*/  BSSY.RECONVERGENT B4, `(.L_x_53) ;  /* 0x0000018000047945 */ /* 0x000fe20003800200 */
[----:B------:R-:W-:-:S04]  /*1790*/  @!UP0 UIADD3 UR8, UPT, UPT, -UR4, 0x100000, URZ ;  /* 0x0010000004088890 */ /* 0x000fc8000fffe1ff */
[----:B------:R-:W-:Y:S02]  /*17a0*/  @!UP0 USHF.L.U32 UR9, UR8, 0xb, URZ ;  /* 0x0000000b08098899 */ /* 0x000fe400080006ff */
[----:B------:R-:W-:Y:S02]  /*17b0*/  @!UP0 USHF.L.U32 UR8, UR8, 0x1, URZ ;  /* 0x0000000108088899 */ /* 0x000fe400080006ff */
[----:B------:R-:W-:-:S04]  /*17c0*/  @!UP0 UIADD3 UR4, UPT, UPT, -UR4, 0x100000, URZ ;  /* 0x0010000004048890 */ /* 0x000fc8000fffe1ff */
[----:B------:R-:W-:Y:S02]  /*17d0*/  @!UP0 USHF.L.U32 UR5, UR4, 0xb, URZ ;  /* 0x0000000b04058899 */ /* 0x000fe400080006ff */
[----:B------:R-:W-:Y:S01]  /*17e0*/  @!UP0 USHF.L.U32 UR4, UR4, 0x1, URZ ;  /* 0x0000000104048899 */ /* 0x000fe200080006ff */
[----:B------:R-:W-:Y:S01]  /*17f0*/  VOTEU.ALL UP0, P3 ;  /* 0x0000000000ff7886 */ /* 0x000fe20001800000 */
[----:B------:R-:W2:Y:S04]  /*1800*/  FENCE.VIEW.ASYNC.S ;  /* 0x00000000000073c6 */ /* 0x000ea80000000000 */
[----:B--2---:R2:W3:Y:S06]  /*1810*/  @!UP0 SYNCS.EXCH.64 URZ, [UR12+0xc000], UR8 ;  /* 0x00c000080cff85b2 */ /* 0x0044ec0008000100 */
[----:B------:R2:W3:Y:S02]  /*1820*/  @!UP1 SYNCS.EXCH.64 URZ, [UR12+0xc010], UR4 ;  /* 0x00c010040cff95b2 */ /* 0x0004e40008000100 */
[----:B---3--:R-:W-:Y:S06]  /*1830*/  BAR.SYNC.DEFER_BLOCKING 0x0 ;  /* 0x0000000000007b1d */ /* 0x008fec0000010000 */
[----:B------:R-:W-:Y:S05]  /*1840*/  @P3 BRA `(.L_x_54) ;  /* 0x00000000002c3947 */ /* 0x000fea0003800000 */
[----:B--2---:R-:W-:Y:S02]  /*1850*/  UMOV UR4, 0x1 ;  /* 0x0000000100047882 */ /* 0x004fe40000000000 */
[----:B------:R-:W-:-:S04]  /*1860*/  UIADD3 UR8, UPT, UPT, -UR4, 0x100000, URZ ;  /* 0x0010000004087890 */ /* 0x000fc8000fffe1ff */
[----:B------:R-:W-:Y:S02]  /*1870*/  USHF.L.U32 UR9, UR8, 0xb, URZ ;  /* 0x0000000b08097899 */ /* 0x000fe400080006ff */
[----:B------:R-:W-:Y:S02]  /*1880*/  USHF.L.U32 UR8, UR8, 0x1, URZ ;  /* 0x0000000108087899 */ /* 0x000fe400080006ff */
[----:B------:R-:W-:-:S04]  /*1890*/  UIADD3 UR4, UPT, UPT, -UR4, 0x100000, URZ ;  /* 0x0010000004047890 */ /* 0x000fc8000fffe1ff */
[----:B------:R-:W-:Y:S02]  /*18a0*/  USHF.L.U32 UR5, UR4, 0xb, URZ ;  /* 0x0000000b04057899 */ /* 0x000fe400080006ff */
[----:B------:R-:W-:Y:S01]  /*18b0*/  USHF.L.U32 UR4, UR4, 0x1, URZ ;  /* 0x0000000104047899 */ /* 0x000fe200080006ff */
[----:B------:R-:W2:Y:S03]  /*18c0*/  FENCE.VIEW.ASYNC.S ;  /* 0x00000000000073c6 */ /* 0x000ea60000000000 */
[----:B--2---:R3:W5:Y:S08]  /*18d0*/  SYNCS.EXCH.64 URZ, [UR12+0xc008], UR8 ;  /* 0x00c008080cff75b2 */ /* 0x0047700008000100 */
[----:B------:R3:W2:Y:S02]  /*18e0*/  SYNCS.EXCH.64 URZ, [UR12+0xc018], UR4 ;  /* 0x00c018040cff75b2 */ /* 0x0006a40008000100 */
[----:B---3--:R-:W-:Y:S01]  /*18f0*/  NOP ;  /* 0x0000000000007918 */ /* 0x008fe20000000000 */
.L_x_54:
[----:B--2---:R-:W-:Y:S05]  /*1900*/  BSYNC.RECONVERGENT B4 ;  /* 0x0000000000047941 */ /* 0x004fea0003800200 */
.L_x_53:
[----:B------:R-:W-:Y:S05]  /*1910*/  @!P0 BRA `(.L_x_55) ;  /* 0x0000000800388947 */ /* 0x000fea0003800000 */
[----:B-----5:R-:W-:Y:S01]  /*1920*/  BAR.SYNC.DEFER_BLOCKING 0x0 ;  /* 0x0000000000007b1d */ /* 0x020fe20000010000 */
[----:B------:R-:W-:Y:S01]  /*1930*/  ELECT P1, URZ, PT ;  /* 0x0000000000ff782f */ /* 0x000fe20003820000 */
[----:B------:R-:W-:Y:S01]  /*1940*/  @!P3 IMAD.MOV.U32 R2, RZ, RZ, 0x6000 ;  /* 0x00006000ff02b424 */ /* 0x000fe200078e00ff */
[----:B------:R-:W-:Y:S02]  /*1950*/  ULOP3.LUT UR6, UR13, 0x3, URZ, 0xc0, !UPT ;  /* 0x000000030d067892 */ /* 0x000fe4000f8ec0ff */
[----:B------:R-:W-:Y:S01]  /*1960*/  ISETP.LT.U32.AND P1, PT, R132, 0x20, P1 ;  /* 0x000000208400780c */ /* 0x000fe20000f21070 */
[----:B------:R-:W-:Y:S02]  /*1970*/  UIADD3 UR4, UPT, UPT, UR12, 0x8000, URZ ;  /* 0x000080000c047890 */ /* 0x000fe4000fffe0ff */
[----:B------:R-:W-:Y:S02]  /*1980*/  ULEA UR28, UR6, UR12, 0xc ;  /* 0x0000000c061c7291 */ /* 0x000fe4000f8e60ff */
[----:B------:R-:W-:Y:S01]  /*1990*/  ULEA UR30, UR6, UR16, 0x6 ;  /* 0x00000010061e7291 */ /* 0x000fe2000f8e30ff */
[----:B------:R-:W-:Y:S01]  /*19a0*/  UMOV UR7, UR11 ;  /* 0x0000000b00077c82 */ /* 0x000fe20008000000 */
[----:B------:R-:W-:-:S04]  /*19b0*/  ELECT P0, URZ, PT ;  /* 0x0000000000ff782f */ /* 0x000fc80003800000 */
[----:B------:R-:W-:Y:S02]  /*19c0*/  ISETP.LT.U32.AND P0, PT, R132, 0x80, P0 ;  /* 0x000000808400780c */ /* 0x000fe40000701070 */
[----:B------:R-:W-:Y:S01]  /*19d0*/  VOTEU.ANY UP0, P1 ;  /* 0x0000000000ff7886 */ /* 0x000fe20000800100 */
[----:B------:R-:W-:-:S04]  /*19e0*/  VOTEU.ANY UP2, P1 ;  /* 0x0000000000ff7886 */ /* 0x000fc80000840100 */
[----:B------:R-:W-:Y:S02]  /*19f0*/  @UP0 UIADD3 UR5, UPT, UPT, UR12, 0xc000, URZ ;  /* 0x0000c0000c050890 */ /* 0x000fe4000fffe0ff */
[----:B------:R2:W-:Y:S01]  /*1a00*/  @!P3 SYNCS.ARRIVE.TRANS64 RZ, [UR12+0xc000], R2 ;  /* 0x00c00002ffffb9a7 */ /* 0x0005e2000800000c */
[----:B------:R-:W-:Y:S01]  /*1a10*/  @UP0 UMOV UR6, URZ ;  /* 0x000000ff00060c82 */ /* 0x000fe20008000000 */
[----:B------:R-:W-:Y:S01]  /*1a20*/  BAR.SYNC.DEFER_BLOCKING 0x0 ;  /* 0x0000000000007b1d */ /* 0x000fe20000010000 */
[----:B------:R-:W-:-:S05]  /*1a30*/  UISETP.NE.U32.AND UP0, UPT, UR13, URZ, UPT ;  /* 0x000000ff0d00728c */ /* 0x000fca000bf05070 */
[----:B------:R-:W-:Y:S01]  /*1a40*/  VOTEU.ANY UP1, P0 ;  /* 0x0000000000ff7886 */ /* 0x000fe20000020100 */
[----:B------:R-:W-:-:S04]  /*1a50*/  VOTEU.ANY UP3, P0 ;  /* 0x0000000000ff7886 */ /* 0x000fc80000060100 */
[----:B------:R-:W-:Y:S01]  /*1a60*/  @UP1 UIADD3 UR29, UPT, UPT, UR12, 0xc000, URZ ;  /* 0x0000c0000c1d1890 */ /* 0x000fe2000fffe0ff */
[----:B------:R-:W-:Y:S01]  /*1a70*/  @UP1 UMOV UR31, URZ ;  /* 0x000000ff001f1c82 */ /* 0x000fe20008000000 */
[----:B------:R2:W-:Y:S01]  /*1a80*/  @UP2 UTMALDG.2D [UR4], [UR20] ;  /* 0x00000004140025b4 */ /* 0x0005e20008008000 */
[----:B------:R3:W-:Y:S06]  /*1a90*/  MEMBAR.ALL.CTA ;  /* 0x0000000000007992 */ /* 0x0007ec0000008000 */
[----:B---3--:R-:W3:Y:S02]  /*1aa0*/  FENCE.VIEW.ASYNC.S ;  /* 0x00000000000073c6 */ /* 0x008ee40000000000 */
[----:B---3--:R-:W-:Y:S06]  /*1ab0*/  BAR.SYNC.DEFER_BLOCKING 0x0 ;  /* 0x0000000000007b1d */ /* 0x008fec0000010000 */
[----:B------:R2:W-:Y:S02]  /*1ac0*/  @UP3 UTMALDG.2D [UR28], [UR22] ;  /* 0x0000001c160035b4 */ /* 0x0005e40008008000 */
[----:B------:R-:W-:Y:S06]  /*1ad0*/  BAR.SYNC.DEFER_BLOCKING 0x0 ;  /* 0x0000000000007b1d */ /* 0x000fec0000010000 */
[----:B------:R-:W3:Y:S02]  /*1ae0*/  SYNCS.PHASECHK.TRANS64.TRYWAIT P0, [UR12+0xc000], RZ ;  /* 0x00c000ffff0075a7 */ /* 0x000ee4000800110c */
[----:B--23--:R-:W-:Y:S05]  /*1af0*/  @!P0 BRA `(.L_x_56) ;  /* 0x0000001000688947 */ /* 0x00cfea0003800000 */
.L_x_70:
[----:B------:R-:W-:Y:S05]  /*1b00*/  BRA.U UP0, `(.L_x_57) ;  /* 0x0000000100587547 */ /* 0x000fea000b800000 */
[----:B------:R-:W-:Y:S02]  /*1b10*/  USHF.R.U32.HI UR6, URZ, 0x4, UR12 ;  /* 0x00000004ff067899 */ /* 0x000fe4000801160c */
[----:B------:R-:W-:Y:S02]  /*1b20*/  USHF.R.U32.HI UR4, URZ, 0x4, UR4 ;  /* 0x00000004ff047899 */ /* 0x000fe40008011604 */
[----:B------:R-:W-:Y:S02]  /*1b30*/  USGXT.U32 UR6, UR6, 0xe ;  /* 0x0000000e0606789a */ /* 0x000fe40008000000 */
[----:B------:R-:W-:Y:S01]  /*1b40*/  USGXT.U32 UR4, UR4, 0xe ;  /* 0x0000000e0404789a */ /* 0x000fe20008000000 */
[----:B------:R-:W-:Y:S01]  /*1b50*/  UMOV UR18, 0x1000080 ;  /* 0x0100008000127882 */ /* 0x000fe20000000000 */
[----:B------:R-:W-:Y:S01]  /*1b60*/  UMOV UR19, 0x40004040 ;  /* 0x4000404000137882 */ /* 0x000fe20000000000 */
[----:B------:R-:W-:Y:S01]  /*1b70*/  UMOV UR7, URZ ;  /* 0x000000ff00077c82 */ /* 0x000fe20008000000 */
[----:B------:R-:W-:Y:S01]  /*1b80*/  UMOV UR8, 0xfffffffe ;  /* 0xfffffffe00087882 */ /* 0x000fe20000000000 */
[----:B------:R-:W-:Y:S01]  /*1b90*/  UMOV UR9, 0x7fffbfdf ;  /* 0x7fffbfdf00097882 */ /* 0x000fe20000000000 */
[----:B------:R-:W-:Y:S01]  /*1ba0*/  UMOV UR5, URZ ;  /* 0x000000ff00057c82 */ /* 0x000fe20008000000 */
[----:B------:R-:W-:-:S02]  /*1bb0*/  UIADD3.64 UR18, UPT, UPT, UR6, UR18, URZ ;  /* 0x0000001206127297 */ /* 0x000fc4000fffe0ff */
[----:B------:R-:W-:Y:S02]  /*1bc0*/  ULOP3.LUT UR6, UR6, 0x1000000, URZ, 0xfc, !UPT ;  /* 0x0100000006067892 */ /* 0x000fe4000f8efcff */
[----:B------:R-:W-:Y:S01]  /*1bd0*/  UIADD3.64 UR8, UPT, UPT, UR4, -UR8, URZ ;  /* 0x8000000804087297 */ /* 0x000fe2000fffe0ff */
[----:B------:R-:W-:Y:S01]  /*1be0*/  UMOV UR26, 0x0 ;  /* 0x00000000001a7882 */ /* 0x000fe20000000000 */
[----:B------:R-:W-:Y:S01]  /*1bf0*/  UMOV UR27, 0x8410010 ;  /* 0x08410010001b7882 */ /* 0x000fe20000000000 */
[----:B------:R-:W-:Y:S01]  /*1c00*/  UMOV UR5, 0x80004020 ;  /* 0x8000402000057882 */ /* 0x000fe20000000000 */
[----:B------:R-:W-:Y:S01]  /*1c10*/  UMOV UR7, 0x40004040 ;  /* 0x4000404000077882 */ /* 0x000fe20000000000 */
[----:B------:R-:W-:Y:S01]  /*1c20*/  UMOV UR28, 0x0 ;  /* 0x00000000001c7882 */ /* 0x000fe20000000000 */
[----:B------:R-:W-:Y:S01]  /*1c30*/  UMOV UR29, 0x8410010 ;  /* 0x08410010001d7882 */ /* 0x000fe20000000000 */
[----:B------:R2:W-:Y:S02]  /*1c40*/  UTCHMMA gdesc[UR4], gdesc[UR6], tmem[UR24], tmem[UR26], idesc[UR27], !UPT ;  /* 0x00ff1a06040075ea */ /* 0x0005e4000f800018 */
[----:B------:R2:W-:Y:S01]  /*1c50*/  UTCHMMA gdesc[UR8], gdesc[UR18], tmem[UR24], tmem[UR28], idesc[UR29], UPT ;  /* 0x00ff1c12080075ea */ /* 0x0005e2000b800018 */
[----:B------:R-:W-:-:S02]  /*1c60*/  NOP ;  /* 0x0000000000007918 */ /* 0x000fc40000000000 */
.L_x_57:
[----:B------:R-:W-:Y:S01]  /*1c70*/  ELECT P0, URZ, PT ;  /* 0x0000000000ff782f */ /* 0x000fe20003800000 */
[----:B--2---:R-:W-:Y:S01]  /*1c80*/  UMOV UR4, UR10 ;  /* 0x0000000a00047c82 */ /* 0x004fe20008000000 */
[----:B------:R-:W-:Y:S02]  /*1c90*/  UMOV UR5, URZ ;  /* 0x000000ff00057c82 */ /* 0x000fe40008000000 */
[----:B------:R-:W-:-:S13]  /*1ca0*/  ISETP.LT.U32.AND P0, PT, R132, 0x20, P0 ;  /* 0x000000208400780c */ /* 0x000fda0000701070 */
[----:B------:R-:W-:Y:S01]  /*1cb0*/  VOTEU.ANY UP0, P0 ;  /* 0x0000000000ff7886 */ /* 0x000fe20000000100 */
[----:B------:R-:W-:Y:S01]  /*1cc0*/  VOTEU.ANY UP1, P0 ;  /* 0x0000000000ff7886 */ /* 0x000fe20000020100 */
[----:B------:R-:W-:-:S03]  /*1cd0*/  ISETP.GE.U32.AND P0, PT, R12, 0x21, PT ;  /* 0x000000210c00780c */ /* 0x000fc60003f06070 */
[----:B------:R-:W-:Y:S02]  /*1ce0*/  @UP0 UMOV UR4, UR4 ;  /* 0x0000000400040c82 */ /* 0x000fe40008000000 */
[----:B------:R2:W-:Y:S01]  /*1cf0*/  @UP1 UTCBAR [UR4], URZ ;  /* 0x000000ff040013e9 */ /* 0x0005e200080000ff */
[----:B------:R-:W-:Y:S06]  /*1d00*/  BAR.SYNC.DEFER_BLOCKING 0x0 ;  /* 0x0000000000007b1d */ /* 0x000fec0000010000 */
[----:B------:R-:W3:Y:S02]  /*1d10*/  SYNCS.PHASECHK.TRANS64.TRYWAIT P1, [UR12+0xc010], RZ ;  /* 0x00c010ffff0075a7 */ /* 0x000ee4000802110c */
[----:B--23--:R-:W-:Y:S05]  /*1d20*/  @!P1 BRA `(.L_x_58) ;  /* 0x0000000c00e89947 */ /* 0x00cfea0003800000 */
.L_x_71:
[----:B------:R-:W-:Y:S01]  /*1d30*/  IMAD.MOV.U32 R2, RZ, RZ, RZ ;  /* 0x000000ffff027224 */ /* 0x000fe200078e00ff */
[----:B------:R-:W-:Y:S06]  /*1d40*/  @!P0 BRA `(.L_x_55) ;  /* 0x00000004002c8947 */ /* 0x000fec0003800000 */
[----:B------:R-:W2:Y:S01]  /*1d50*/  LDCU UR19, c[0x0][0x3a0] ;  /* 0x00007400ff1377ac */ /* 0x000ea20008000800 */
[----:B------:R-:W-:Y:S01]  /*1d60*/  UMOV UR17, 0x1 ;  /* 0x0000000100117882 */ /* 0x000fe20000000000 */
[----:B------:R-:W-:-:S05]  /*1d70*/  UMOV UR10, 0x20 ;  /* 0x00000020000a7882 */ /* 0x000fca0000000000 */
.L_x_62:
[----:B------:R-:W-:Y:S01]  /*1d80*/  BAR.SYNC.DEFER_BLOCKING 0x0 ;  /* 0x0000000000007b1d */ /* 0x000fe20000010000 */
[----:B------:R-:W-:Y:S01]  /*1d90*/  ULEA UR18, UR17, UR12, 0x3 ;  /* 0x0000000c11127291 */ /* 0x000fe2000f8e18ff */
[----:B------:R-:W-:Y:S01]  /*1da0*/  @!P3 IMAD.MOV.U32 R3, RZ, RZ, 0x6000 ;  /* 0x00006000ff03b424 */ /* 0x000fe200078e00ff */
[----:B------:R-:W-:Y:S01]  /*1db0*/  ELECT P1, URZ, PT ;  /* 0x0000000000ff782f */ /* 0x000fe20003820000 */
[----:B------:R-:W-:-:S03]  /*1dc0*/  ULEA UR8, UR17, UR12, 0xd ;  /* 0x0000000c11087291 */ /* 0x000fc6000f8e68ff */
[----:B------:R-:W-:Y:S02]  /*1dd0*/  ISETP.LT.U32.AND P1, PT, R132, 0x20, P1 ;  /* 0x000000208400780c */ /* 0x000fe40000f21070 */
[----:B------:R-:W-:Y:S01]  /*1de0*/  ELECT P0, URZ, PT ;  /* 0x0000000000ff782f */ /* 0x000fe20003800000 */
[----:B------:R-:W-:-:S03]  /*1df0*/  UIADD3 UR8, UPT, UPT, UR8, 0x8000, URZ ;  /* 0x0000800008087890 */ /* 0x000fc6000fffe0ff */
[----:B------:R-:W-:Y:S01]  /*1e00*/  ISETP.LT.U32.AND P0, PT, R132, 0x80, P0 ;  /* 0x000000808400780c */ /* 0x000fe20000701070 */
[----:B------:R-:W-:Y:S02]  /*1e10*/  ULEA UR4, UR17, UR12, 0xe ;  /* 0x0000000c11047291 */ /* 0x000fe4000f8e70ff */
[----:B------:R-:W-:Y:S01]  /*1e20*/  ULOP3.LUT UR5, UR13, 0x3, URZ, 0xc0, !UPT ;  /* 0x000000030d057892 */ /* 0x000fe2000f8ec0ff */
[----:B------:R-:W-:-:S03]  /*1e30*/  UMOV UR31, UR10 ;  /* 0x0000000a001f7c82 */ /* 0x000fc60008000000 */
[----:B------:R-:W-:Y:S01]  /*1e40*/  ULEA UR28, UR5, UR4, 0xc ;  /* 0x00000004051c7291 */ /* 0x000fe2000f8e60ff */
[----:B------:R-:W-:Y:S01]  /*1e50*/  VOTEU.ANY UP0, P1 ;  /* 0x0000000000ff7886 */ /* 0x000fe20000800100 */
[----:B------:R-:W-:Y:S01]  /*1e60*/  ULEA UR30, UR5, UR16, 0x6 ;  /* 0x00000010051e7291 */ /* 0x000fe2000f8e30ff */
[----:B------:R3:W-:Y:S03]  /*1e70*/  @!P3 SYNCS.ARRIVE.TRANS64 RZ, [UR18+0xc000], R3 ;  /* 0x00c00003ffffb9a7 */ /* 0x0007e60008000012 */
[----:B------:R-:W-:Y:S01]  /*1e80*/  VOTEU.ANY UP1, P0 ;  /* 0x0000000000ff7886 */ /* 0x000fe20000020100 */
[----:B------:R-:W-:Y:S01]  /*1e90*/  @UP0 UIADD3 UR9, UPT, UPT, UR18, 0xc000, URZ ;  /* 0x0000c00012090890 */ /* 0x000fe2000fffe0ff */
[----:B------:R-:W-:Y:S01]  /*1ea0*/  VOTEU.ANY UP0, P1 ;  /* 0x0000000000ff7886 */ /* 0x000fe20000800100 */
[----:B------:R-:W-:Y:S02]  /*1eb0*/  BAR.SYNC.DEFER_BLOCKING 0x0 ;  /* 0x0000000000007b1d */ /* 0x000fe40000010000 */
[----:B------:R-:W-:Y:S01]  /*1ec0*/  @UP1 UIADD3 UR29, UPT, UPT, UR18, 0xc000, URZ ;  /* 0x0000c000121d1890 */ /* 0x000fe2000fffe0ff */
[----:B---3--:R-:W-:-:S03]  /*1ed0*/  IMAD.U32 R3, R2, -0x80000000, RZ ;  /* 0x8000000002037824 */ /* 0x008fc600078e00ff */
[----:B------:R-:W-:Y:S01]  /*1ee0*/  VOTEU.ANY UP1, P0 ;  /* 0x0000000000ff7886 */ /* 0x000fe20000020100 */
[----:B------:R3:W-:Y:S01]  /*1ef0*/  @UP0 UTMALDG.2D [UR8], [UR20] ;  /* 0x00000008140005b4 */ /* 0x0007e20008008000 */
[----:B------:R-:W-:Y:S01]  /*1f00*/  UISETP.NE.U32.AND UP0, UPT, UR13, URZ, UPT ;  /* 0x000000ff0d00728c */ /* 0x000fe2000bf05070 */
[----:B------:R5:W-:Y:S06]  /*1f10*/  MEMBAR.ALL.CTA ;  /* 0x0000000000007992 */ /* 0x000bec0000008000 */
[----:B-----5:R-:W5:Y:S02]  /*1f20*/  FENCE.VIEW.ASYNC.S ;  /* 0x00000000000073c6 */ /* 0x020f640000000000 */
[----:B-----5:R-:W-:Y:S06]  /*1f30*/  BAR.SYNC.DEFER_BLOCKING 0x0 ;  /* 0x0000000000007b1d */ /* 0x020fec0000010000 */
[----:B------:R3:W-:Y:S02]  /*1f40*/  @UP1 UTMALDG.2D [UR28], [UR22] ;  /* 0x0000001c160015b4 */ /* 0x0007e40008008000 */
[----:B------:R-:W-:Y:S06]  /*1f50*/  BAR.SYNC.DEFER_BLOCKING 0x0 ;  /* 0x0000000000007b1d */ /* 0x000fec0000010000 */
[----:B------:R-:W5:Y:S02]  /*1f60*/  SYNCS.PHASECHK.TRANS64.TRYWAIT P0, [UR18+0xc000], R3 ;  /* 0x00c00003ff0075a7 */ /* 0x000f640008001112 */
[----:B---3-5:R-:W-:Y:S05]  /*1f70*/  @!P0 BRA `(.L_x_59) ;  /* 0x0000000c00608947 */ /* 0x028fea0003800000 */
.L_x_72:
[----:B------:R-:W-:Y:S05]  /*1f80*/  BRA.U UP0, `(.L_x_60) ;  /* 0x0000000100507547 */ /* 0x000fea000b800000 */
[----:B------:R-:W-:Y:S02]  /*1f90*/  USHF.R.U32.HI UR6, URZ, 0x4, UR8 ;  /* 0x00000004ff067899 */ /* 0x000fe40008011608 */
[----:B------:R-:W-:Y:S02]  /*1fa0*/  USHF.R.U32.HI UR8, URZ, 0x4, UR4 ;  /* 0x00000004ff087899 */ /* 0x000fe40008011604 */
[----:B------:R-:W-:Y:S02]  /*1fb0*/  USGXT.U32 UR6, UR6, 0xe ;  /* 0x0000000e0606789a */ /* 0x000fe40008000000 */
[----:B------:R-:W-:Y:S02]  /*1fc0*/  USGXT.U32 UR8, UR8, 0xe ;  /* 0x0000000e0808789a */ /* 0x000fe40008000000 */
[----:B------:R-:W-:Y:S02]  /*1fd0*/  UIADD3 UR26, UP0, UPT, UR6, 0x2, URZ ;  /* 0x00000002061a7890 */ /* 0x000fe4000ff1e0ff */
[----:B------:R-:W-:Y:S01]  /*1fe0*/  UIADD3 UR28, UP1, UPT, UR8, 0x1000080, URZ ;  /* 0x01000080081c7890 */ /* 0x000fe2000ff3e0ff */
[----:B------:R-:W-:Y:S01]  /*1ff0*/  UMOV UR4, URZ ;  /* 0x000000ff00047c82 */ /* 0x000fe20008000000 */
[----:B------:R-:W-:Y:S01]  /*2000*/  UMOV UR5, URZ ;  /* 0x000000ff00057c82 */ /* 0x000fe20008000000 */
[----:B------:R-:W-:-:S02]  /*2010*/  ULOP3.LUT UR8, UR8, 0x1000000, URZ, 0xfc, !UPT ;  /* 0x0100000008087892 */ /* 0x000fc4000f8efcff */
[----:B------:R-:W-:Y:S02]  /*2020*/  UIADD3.X UR27, UPT, UPT, UR4, -0x7fffbfe0, URZ, UP0, !UPT ;  /* 0x80004020041b7890 */ /* 0x000fe400087fe4ff */
[----:B------:R-:W-:Y:S01]  /*2030*/  UIADD3.X UR29, UPT, UPT, UR5, 0x40004040, URZ, UP1, !UPT ;  /* 0x40004040051d7890 */ /* 0x000fe20008ffe4ff */
[----:B------:R-:W-:Y:S01]  /*2040*/  UMOV UR30, 0x0 ;  /* 0x00000000001e7882 */ /* 0x000fe20000000000 */
[----:B------:R-:W-:Y:S01]  /*2050*/  UMOV UR31, 0x8410010 ;  /* 0x08410010001f7882 */ /* 0x000fe20000000000 */
[----:B------:R-:W-:Y:S01]  /*2060*/  UMOV UR7, 0x80004020 ;  /* 0x8000402000077882 */ /* 0x000fe20000000000 */
[----:B------:R-:W-:Y:S01]  /*2070*/  UMOV UR9, 0x40004040 ;  /* 0x4000404000097882 */ /* 0x000fe20000000000 */
[----:B------:R-:W-:Y:S01]  /*2080*/  UMOV UR4, 0x0 ;  /* 0x0000000000047882 */ /* 0x000fe20000000000 */
[----:B------:R-:W-:Y:S01]  /*2090*/  UMOV UR5, 0x8410010 ;  /* 0x0841001000057882 */ /* 0x000fe20000000000 */
[----:B------:R3:W-:Y:S02]  /*20a0*/  UTCHMMA gdesc[UR6], gdesc[UR8], tmem[UR24], tmem[UR30], idesc[UR31], UPT ;  /* 0x00ff1e08060075ea */ /* 0x0007e4000b800018 */
[----:B------:R3:W-:Y:S01]  /*20b0*/  UTCHMMA gdesc[UR26], gdesc[UR28], tmem[UR24], tmem[UR4], idesc[UR5], UPT ;  /* 0x00ff041c1a0075ea */ /* 0x0007e2000b800018 */
[----:B------:R-:W-:-:S02]  /*20c0*/  NOP ;  /* 0x0000000000007918 */ /* 0x000fc40000000000 */
.L_x_60:
[----:B------:R-:W-:Y:S01]  /*20d0*/  ELECT P0, URZ, PT ;  /* 0x0000000000ff782f */ /* 0x000fe20003800000 */
[----:B---3--:R-:W-:-:S03]  /*20e0*/  UIADD3 UR4, UPT, UPT, UR18, 0xc010, URZ ;  /* 0x0000c01012047890 */ /* 0x008fc6000fffe0ff */
[----:B------:R-:W-:Y:S01]  /*20f0*/  ISETP.LT.U32.AND P0, PT, R132, 0x20, P0 ;  /* 0x000000208400780c */ /* 0x000fe20000701070 */
[----:B------:R-:W-:-:S12]  /*2100*/  UMOV UR5, URZ ;  /* 0x000000ff00057c82 */ /* 0x000fd80008000000 */
[----:B------:R-:W-:Y:S01]  /*2110*/  VOTEU.ANY UP0, P0 ;  /* 0x0000000000ff7886 */ /* 0x000fe20000000100 */
[----:B------:R-:W-:-:S04]  /*2120*/  VOTEU.ANY UP1, P0 ;  /* 0x0000000000ff7886 */ /* 0x000fc80000020100 */
[----:B------:R-:W-:Y:S02]  /*2130*/  @UP0 UMOV UR4, UR4 ;  /* 0x0000000400040c82 */ /* 0x000fe40008000000 */
[----:B------:R3:W-:Y:S01]  /*2140*/  @UP1 UTCBAR [UR4], URZ ;  /* 0x000000ff040013e9 */ /* 0x0007e200080000ff */
[----:B------:R-:W-:Y:S06]  /*2150*/  BAR.SYNC.DEFER_BLOCKING 0x0 ;  /* 0x0000000000007b1d */ /* 0x000fec0000010000 */
[----:B------:R-:W5:Y:S02]  /*2160*/  SYNCS.PHASECHK.TRANS64.TRYWAIT P0, [UR18+0xc010], R3 ;  /* 0x00c01003ff0075a7 */ /* 0x000f640008001112 */
[----:B---3-5:R-:W-:Y:S05]  /*2170*/  @!P0 BRA `(.L_x_61) ;  /* 0x0000000800ec8947 */ /* 0x028fea0003800000 */
.L_x_73:
[----:B------:R-:W-:Y:S02]  /*2180*/  UIADD3 UR17, UPT, UPT, UR17, 0x1, URZ ;  /* 0x0000000111117890 */ /* 0x000fe4000fffe0ff */
[----:B------:R-:W-:Y:S02]  /*2190*/  UIADD3 UR10, UPT, UPT, UR10, 0x20, URZ ;  /* 0x000000200a0a7890 */ /* 0x000fe4000fffe0ff */
[----:B------:R-:W-:-:S04]  /*21a0*/  UISETP.NE.U32.AND UP0, UPT, UR17, 0x2, UPT ;  /* 0x000000021100788c */ /* 0x000fc8000bf05070 */
[----:B------:R-:W-:Y:S02]  /*21b0*/  USEL UR17, UR17, URZ, UP0 ;  /* 0x000000ff11117287 */ /* 0x000fe40008000000 */
[----:B------:R-:W-:Y:S02]  /*21c0*/  USEL UR4, URZ, 0x1, UP0 ;  /* 0x00000001ff047887 */ /* 0x000fe40008000000 */
[----:B--2---:R-:W-:-:S04]  /*21d0*/  UISETP.GE.AND UP0, UPT, UR10, UR19, UPT ;  /* 0x000000130a00728c */ /* 0x004fc8000bf06270 */
[----:B------:R-:W-:-:S05]  /*21e0*/  LOP3.LUT R2, R2, UR4, RZ, 0x3c, !PT ;  /* 0x0000000402027c12 */ /* 0x000fca000f8e3cff */
[----:B------:R-:W-:Y:S05]  /*21f0*/  BRA.U !UP0, `(.L_x_62) ;  /* 0xfffffff908e07547 */ /* 0x000fea000b83ffff */
.L_x_55:
[----:B-----5:R-:W-:Y:S06]  /*2200*/  BAR.SYNC.DEFER_BLOCKING 0x0 ;  /* 0x0000000000007b1d */ /* 0x020fec0000010000 */
[----:B------:R-:W-:Y:S04]  /*2210*/  BSSY.RECONVERGENT B4, `(.L_x_63) ;  /* 0x0000004000047945 */ /* 0x000fe80003800200 */
[----:B------:R-:W-:Y:S05]  /*2220*/  @P3 BRA `(.L_x_64) ;  /* 0x0000000000083947 */ /* 0x000fea0003800000 */
[----:B------:R-:W2:Y:S02]  /*2230*/  SYNCS.CCTL.IV [UR12+0xc000] ;  /* 0x00c00000ff0079b1 */ /* 0x000ea4000800000c */
[----:B--2---:R-:W2:Y:S02]  /*2240*/  SYNCS.CCTL.IV [UR12+0xc010] ;  /* 0x00c01000ff0079b1 */ /* 0x004ea4000800000c */
.L_x_64:
[----:B------:R-:W-:Y:S05]  /*2250*/  BSYNC.RECONVERGENT B4 ;  /* 0x0000000000047941 */ /* 0x000fea0003800200 */
.L_x_63:
[----:B--2---:R-:W-:Y:S06]  /*2260*/  BAR.SYNC.DEFER_BLOCKING 0x0 ;  /* 0x0000000000007b1d */ /* 0x004fec0000010000 */
[----:B------:R-:W-:Y:S04]  /*2270*/  BSSY.RECONVERGENT B4, `(.L_x_65) ;  /* 0x0000004000047945 */ /* 0x000fe80003800200 */
[----:B------:R-:W-:Y:S05]  /*2280*/  @P3 BRA `(.L_x_66) ;  /* 0x0000000000083947 */ /* 0x000fea0003800000 */
[----:B------:R-:W2:Y:S02]  /*2290*/  SYNCS.CCTL.IV [UR12+0xc008] ;  /* 0x00c00800ff0079b1 */ /* 0x000ea4000800000c */
[----:B--2---:R-:W2:Y:S02]  /*22a0*/  SYNCS.CCTL.IV [UR12+0xc018] ;  /* 0x00c01800ff0079b1 */ /* 0x004ea4000800000c */
.L_x_66:
[----:B------:R-:W-:Y:S05]  /*22b0*/  BSYNC.RECONVERGENT B4 ;  /* 0x0000000000047941 */ /* 0x000fea0003800200 */
.L_x_65:
[----:B------:R-:W-:Y:S01]  /*22c0*/  ULOP3.LUT UR5, UR13, 0x3, URZ, 0xc0, !UPT ;  /* 0x000000030d057892 */ /* 0x000fe2000f8ec0ff */
[C---:B------:R-:W-:Y:S01]  /*22d0*/  IMAD.SHL.U32 R2, R0.reuse, 0x10, RZ ;  /* 0x0000001000027824 */ /* 0x040fe200078e00ff */
[----:B------:R-:W-:Y:S01]  /*22e0*/  USHF.L.U32 UR13, UR13, 0x5, URZ ;  /* 0x000000050d0d7899 */ /* 0x000fe200080006ff */
[C---:B------:R-:W-:Y:S01]  /*22f0*/  IMAD.SHL.U32 R3, R0.reuse, 0x100, RZ ;  /* 0x0000010000037824 */ /* 0x040fe200078e00ff */
[----:B------:R-:W-:Y:S01]  /*2300*/  ULEA UR4, UR5, UR24, 0x15 ;  /* 0x0000001805047291 */ /* 0x000fe2000f8ea8ff */
[----:B------:R-:W-:Y:S01]  /*2310*/  IMAD.SHL.U32 R0, R0, 0x80, RZ ;  /* 0x0000008000007824 */ /* 0x000fe200078e00ff */
[----:B------:R-:W-:Y:S02]  /*2320*/  ULOP3.LUT UR13, UR13, 0x80, URZ, 0xc0, !UPT ;  /* 0x000000800d0d7892 */ /* 0x000fe4000f8ec0ff */
[----:B------:R-:W-:Y:S02]  /*2330*/  LOP3.LUT R3, R2, 0x8070, R3, 0xc8, !PT ;  /* 0x0000807002037812 */ /* 0x000fe400078ec803 */
[----:B------:R-:W-:Y:S01]  /*2340*/  ELECT P0, URZ, PT ;  /* 0x0000000000ff782f */ /* 0x000fe20003800000 */
[----:B------:R-:W-:Y:S01]  /*2350*/  UIADD3 UR4, UPT, UPT, UR4, UR13, URZ ;  /* 0x0000000d04047290 */ /* 0x000fe2000fffe0ff */
[----:B------:R-:W-:Y:S01]  /*2360*/  LOP3.LUT R0, R3, 0x3f80, R0, 0xf8, !PT ;  /* 0x00003f8003007812 */ /* 0x000fe200078ef800 */
[----:B------:R-:W-:Y:S01]  /*2370*/  UMOV UR6, UR11 ;  /* 0x0000000b00067c82 */ /* 0x000fe20008000000 */
[----:B------:R-:W-:-:S02]  /*2380*/  ISETP.LT.U32.AND P0, PT, R132, 0x80, P0 ;  /* 0x000000808400780c */ /* 0x000fc40000701070 */
[C---:B------:R-:W-:Y:S02]  /*2390*/  LOP3.LUT R2, R0.reuse, 0x10, RZ, 0x3c, !PT ;  /* 0x0000001000027812 */ /* 0x040fe400078e3cff */
[----:B------:R-:W-:Y:S02]  /*23a0*/  LOP3.LUT R3, R0, 0x20, RZ, 0x3c, !PT ;  /* 0x0000002000037812 */ /* 0x000fe400078e3cff */
[----:B----4-:R-:W3:Y:S01]  /*23b0*/  LDTM.x128 R4, tmem[UR4] ;  /* 0x00000004000479ee */ /* 0x010ee200083c0000 */
[----:B------:R-:W-:Y:S01]  /*23c0*/  NOP ;  /* 0x0000000000007918 */ /* 0x000fe20000000000 */
[----:B------:R-:W-:Y:S02]  /*23d0*/  ULEA UR4, UR5, UR12, 0xe ;  /* 0x0000000c05047291 */ /* 0x000fe4000f8e70ff */
[----:B------:R-:W-:-:S03]  /*23e0*/  ULEA UR5, UR5, UR16, 0x6 ;  /* 0x0000001005057291 */ /* 0x000fc6000f8e30ff */
[----:B---3--:R-:W-:Y:S01]  /*23f0*/  VOTEU.ANY UP1, P0 ;  /* 0x0000000000ff7886 */ /* 0x008fe20000020100 */
[----:B--2---:R-:W-:Y:S06]  /*2400*/  BAR.SYNC.DEFER_BLOCKING 0x0 ;  /* 0x0000000000007b1d */ /* 0x004fec0000010000 */
[----:B------:R-:W-:Y:S01]  /*2410*/  VOTEU.ANY UP0, P0 ;  /* 0x0000000000ff7886 */ /* 0x000fe20000000100 */
[----:B------:R-:W-:Y:S02]  /*2420*/  F2FP.F16.F32.PACK_AB R4, R5, R4 ;  /* 0x000000040504723e */ /* 0x000fe400000000ff */
[----:B------:R-:W-:-:S02]  /*2430*/  F2FP.F16.F32.PACK_AB R68, R69, R68 ;  /* 0x000000444544723e */ /* 0x000fc400000000ff */
[----:B------:R-:W-:Y:S02]  /*2440*/  F2FP.F16.F32.PACK_AB R5, R7, R6 ;  /* 0x000000060705723e */ /* 0x000fe400000000ff */
[----:B------:R-:W-:Y:S02]  /*2450*/  F2FP.F16.F32.PACK_AB R12, R13, R12 ;  /* 0x0000000c0d0c723e */ /* 0x000fe400000000ff */
[----:B------:R-:W-:Y:S02]  /*2460*/  F2FP.F16.F32.PACK_AB R69, R71, R70 ;  /* 0x000000464745723e */ /* 0x000fe400000000ff */
[----:B------:R-:W-:Y:S02]  /*2470*/  F2FP.F16.F32.PACK_AB R76, R77, R76 ;  /* 0x0000004c4d4c723e */ /* 0x000fe400000000ff */
[----:B------:R-:W-:Y:S02]  /*2480*/  F2FP.F16.F32.PACK_AB R6, R9, R8 ;  /* 0x000000080906723e */ /* 0x000fe400000000ff */
[----:B------:R-:W-:-:S02]  /*2490*/  F2FP.F16.F32.PACK_AB R7, R11, R10 ;  /* 0x0000000a0b07723e */ /* 0x000fc400000000ff */
[----:B------:R-:W-:Y:S02]  /*24a0*/  F2FP.F16.F32.PACK_AB R13, R15, R14 ;  /* 0x0000000e0f0d723e */ /* 0x000fe400000000ff */
[----:B------:R-:W-:Y:S01]  /*24b0*/  F2FP.F16.F32.PACK_AB R20, R21, R20 ;  /* 0x000000141514723e */ /* 0x000fe200000000ff */
[----:B------:R2:W-:Y:S01]  /*24c0*/  STS.128 [R0+UR12], R4 ;  /* 0x0000000400007988 */ /* 0x0005e20008000c0c */
[----:B------:R-:W-:Y:S02]  /*24d0*/  F2FP.F16.F32.PACK_AB R70, R73, R72 ;  /* 0x000000484946723e */ /* 0x000fe400000000ff */
[----:B------:R-:W-:Y:S02]  /*24e0*/  F2FP.F16.F32.PACK_AB R71, R75, R74 ;  /* 0x0000004a4b47723e */ /* 0x000fe400000000ff */
[----:B------:R-:W-:Y:S02]  /*24f0*/  F2FP.F16.F32.PACK_AB R77, R79, R78 ;  /* 0x0000004e4f4d723e */ /* 0x000fe400000000ff */
[----:B------:R-:W-:Y:S01]  /*2500*/  F2FP.F16.F32.PACK_AB R84, R85, R84 ;  /* 0x000000545554723e */ /* 0x000fe200000000ff */
[----:B------:R3:W-:Y:S01]  /*2510*/  STS.128 [R0+UR12+0x4000], R68 ;  /* 0x0040004400007988 */ /* 0x0007e20008000c0c */
[----:B------:R-:W-:-:S02]  /*2520*/  F2FP.F16.F32.PACK_AB R14, R17, R16 ;  /* 0x00000010110e723e */ /* 0x000fc400000000ff */
[----:B------:R-:W-:Y:S02]  /*2530*/  F2FP.F16.F32.PACK_AB R15, R19, R18 ;  /* 0x00000012130f723e */ /* 0x000fe400000000ff */
[----:B------:R-:W-:Y:S02]  /*2540*/  F2FP.F16.F32.PACK_AB R21, R23, R22 ;  /* 0x000000161715723e */ /* 0x000fe400000000ff */
[----:B------:R-:W-:Y:S01]  /*2550*/  F2FP.F16.F32.PACK_AB R28, R29, R28 ;  /* 0x0000001c1d1c723e */ /* 0x000fe200000000ff */
[----:B------:R4:W-:Y:S01]  /*2560*/  STS.128 [R2+UR12], R12 ;  /* 0x0000000c02007988 */ /* 0x0009e20008000c0c */
[----:B------:R-:W-:Y:S02]  /*2570*/  F2FP.F16.F32.PACK_AB R78, R81, R80 ;  /* 0x00000050514e723e */ /* 0x000fe400000000ff */
[----:B------:R-:W-:Y:S02]  /*2580*/  F2FP.F16.F32.PACK_AB R79, R83, R82 ;  /* 0x00000052534f723e */ /* 0x000fe400000000ff */
[----:B------:R-:W-:-:S02]  /*2590*/  F2FP.F16.F32.PACK_AB R85, R87, R86 ;  /* 0x000000565755723e */ /* 0x000fc400000000ff */
[----:B------:R-:W-:Y:S01]  /*25a0*/  F2FP.F16.F32.PACK_AB R92, R93, R92 ;  /* 0x0000005c5d5c723e */ /* 0x000fe200000000ff */
[----:B------:R4:W-:Y:S01]  /*25b0*/  STS.128 [R2+UR12+0x4000], R76 ;  /* 0x0040004c02007988 */ /* 0x0009e20008000c0c */
[----:B------:R-:W-:Y:S02]  /*25c0*/  F2FP.F16.F32.PACK_AB R22, R25, R24 ;  /* 0x000000181916723e */ /* 0x000fe400000000ff */
[----:B------:R-:W-:Y:S02]  /*25d0*/  F2FP.F16.F32.PACK_AB R23, R27, R26 ;  /* 0x0000001a1b17723e */ /* 0x000fe400000000ff */
[----:B------:R-:W-:Y:S02]  /*25e0*/  F2FP.F16.F32.PACK_AB R29, R31, R30 ;  /* 0x0000001e1f1d723e */ /* 0x000fe400000000ff */
[----:B------:R-:W-:Y:S01]  /*25f0*/  F2FP.F16.F32.PACK_AB R36, R37, R36 ;  /* 0x000000242524723e */ /* 0x000fe200000000ff */
[----:B------:R4:W-:Y:S01]  /*2600*/  STS.128 [R3+UR12], R20 ;  /* 0x0000001403007988 */ /* 0x0009e20008000c0c */
[----:B------:R-:W-:-:S02]  /*2610*/  F2FP.F16.F32.PACK_AB R86, R89, R88 ;  /* 0x000000585956723e */ /* 0x000fc400000000ff */
[----:B------:R-:W-:Y:S02]  /*2620*/  F2FP.F16.F32.PACK_AB R87, R91, R90 ;  /* 0x0000005a5b57723e */ /* 0x000fe400000000ff */
[----:B------:R-:W-:Y:S02]  /*2630*/  F2FP.F16.F32.PACK_AB R93, R95, R94 ;  /* 0x0000005e5f5d723e */ /* 0x000fe400000000ff */
[----:B------:R-:W-:Y:S01]  /*2640*/  F2FP.F16.F32.PACK_AB R100, R101, R100 ;  /* 0x000000646564723e */ /* 0x000fe200000000ff */
[----:B------:R4:W-:Y:S01]  /*2650*/  STS.128 [R3+UR12+0x4000], R84 ;  /* 0x0040005403007988 */ /* 0x0009e20008000c0c */
[----:B------:R-:W-:Y:S02]  /*2660*/  F2FP.F16.F32.PACK_AB R30, R33, R32 ;  /* 0x00000020211e723e */ /* 0x000fe400000000ff */
[----:B------:R-:W-:Y:S02]  /*2670*/  F2FP.F16.F32.PACK_AB R31, R35, R34 ;  /* 0x00000022231f723e */ /* 0x000fe400000000ff */
[----:B------:R-:W-:-:S02]  /*2680*/  F2FP.F16.F32.PACK_AB R37, R39, R38 ;  /* 0x000000262725723e */ /* 0x000fc400000000ff */
[----:B------:R-:W-:Y:S02]  /*2690*/  F2FP.F16.F32.PACK_AB R44, R45, R44 ;  /* 0x0000002c2d2c723e */ /* 0x000fe400000000ff */
[----:B------:R-:W-:Y:S02]  /*26a0*/  F2FP.F16.F32.PACK_AB R94, R97, R96 ;  /* 0x00000060615e723e */ /* 0x000fe400000000ff */
[----:B------:R-:W-:Y:S02]  /*26b0*/  F2FP.F16.F32.PACK_AB R95, R99, R98 ;  /* 0x00000062635f723e */ /* 0x000fe400000000ff */
[----:B------:R-:W-:Y:S02]  /*26c0*/  F2FP.F16.F32.PACK_AB R101, R103, R102 ;  /* 0x000000666765723e */ /* 0x000fe400000000ff */
[----:B------:R-:W-:Y:S02]  /*26d0*/  F2FP.F16.F32.PACK_AB R108, R109, R108 ;  /* 0x0000006c6d6c723e */ /* 0x000fe400000000ff */
[----:B------:R-:W-:-:S02]  /*26e0*/  LOP3.LUT R8, R0, 0x30, RZ, 0x3c, !PT ;  /* 0x0000003000087812 */ /* 0x000fc400078e3cff */
[----:B------:R-:W-:Y:S02]  /*26f0*/  F2FP.F16.F32.PACK_AB R38, R41, R40 ;  /* 0x000000282926723e */ /* 0x000fe400000000ff */
[----:B------:R-:W-:Y:S01]  /*2700*/  F2FP.F16.F32.PACK_AB R39, R43, R42 ;  /* 0x0000002a2b27723e */ /* 0x000fe200000000ff */
[----:B------:R4:W-:Y:S01]  /*2710*/  STS.128 [R8+UR12], R28 ;  /* 0x0000001c08007988 */ /* 0x0009e20008000c0c */
[----:B------:R-:W-:Y:S02]  /*2720*/  F2FP.F16.F32.PACK_AB R45, R47, R46 ;  /* 0x0000002e2f2d723e */ /* 0x000fe400000000ff */
[----:B------:R-:W-:Y:S01]  /*2730*/  F2FP.F16.F32.PACK_AB R52, R53, R52 ;  /* 0x000000343534723e */ /* 0x000fe200000000ff */
[----:B------:R4:W-:Y:S01]  /*2740*/  STS.128 [R8+UR12+0x4000], R92 ;  /* 0x0040005c08007988 */ /* 0x0009e20008000c0c */
[----:B------:R-:W-:Y:S02]  /*2750*/  F2FP.F16.F32.PACK_AB R102, R105, R104 ;  /* 0x000000686966723e */ /* 0x000fe400000000ff */
[----:B------:R-:W-:-:S02]  /*2760*/  F2FP.F16.F32.PACK_AB R103, R107, R106 ;  /* 0x0000006a6b67723e */ /* 0x000fc400000000ff */
[----:B------:R-:W-:Y:S02]  /*2770*/  F2FP.F16.F32.PACK_AB R109, R111, R110 ;  /* 0x0000006e6f6d723e */ /* 0x000fe400000000ff */
[----:B------:R-:W-:Y:S02]  /*2780*/  F2FP.F16.F32.PACK_AB R116, R117, R116 ;  /* 0x000000747574723e */ /* 0x000fe400000000ff */
[----:B------:R-:W-:Y:S02]  /*2790*/  LOP3.LUT R9, R0, 0x40, RZ, 0x3c, !PT ;  /* 0x0000004000097812 */ /* 0x000fe400078e3cff */
[----:B------:R-:W-:Y:S02]  /*27a0*/  F2FP.F16.F32.PACK_AB R46, R49, R48 ;  /* 0x00000030312e723e */ /* 0x000fe400000000ff */
[----:B------:R-:W-:Y:S01]  /*27b0*/  F2FP.F16.F32.PACK_AB R47, R51, R50 ;  /* 0x00000032332f723e */ /* 0x000fe200000000ff */
[----:B------:R4:W-:Y:S01]  /*27c0*/  STS.128 [R9+UR12], R36 ;  /* 0x0000002409007988 */ /* 0x0009e20008000c0c */
[----:B------:R-:W-:-:S02]  /*27d0*/  F2FP.F16.F32.PACK_AB R53, R55, R54 ;  /* 0x000000363735723e */ /* 0x000fc400000000ff */
[----:B------:R-:W-:Y:S01]  /*27e0*/  F2FP.F16.F32.PACK_AB R60, R61, R60 ;  /* 0x0000003c3d3c723e */ /* 0x000fe200000000ff */
[----:B------:R4:W-:Y:S01]  /*27f0*/  STS.128 [R9+UR12+0x4000], R100 ;  /* 0x0040006409007988 */ /* 0x0009e20008000c0c */
        /* <DEDUP_REMOVED lines=13> */
[C---:B--2---:R-:W-:Y:S02]  /*28d0*/  LOP3.LUT R4, R0.reuse, 0x60, RZ, 0x3c, !PT ;  /* 0x0000006000047812 */ /* 0x044fe400078e3cff */
[----:B------:R-:W-:Y:S02]  /*28e0*/  F2FP.F16.F32.PACK_AB R62, R65, R64 ;  /* 0x00000040413e723e */ /* 0x000fe400000000ff */
[----:B------:R-:W-:Y:S01]  /*28f0*/  F2FP.F16.F32.PACK_AB R63, R67, R66 ;  /* 0x00000042433f723e */ /* 0x000fe200000000ff */
[----:B------:R4:W-:Y:S01]  /*2900*/  STS.128 [R4+UR12], R52 ;  /* 0x0000003404007988 */ /* 0x0009e20008000c0c */
[----:B------:R-:W-:Y:S02]  /*2910*/  F2FP.F16.F32.PACK_AB R126, R129, R128 ;  /* 0x00000080817e723e */ /* 0x000fe400000000ff */
[----:B------:R-:W-:Y:S01]  /*2920*/  F2FP.F16.F32.PACK_AB R127, R131, R130 ;  /* 0x00000082837f723e */ /* 0x000fe200000000ff */
[----:B------:R4:W-:Y:S01]  /*2930*/  STS.128 [R4+UR12+0x4000], R116 ;  /* 0x0040007404007988 */ /* 0x0009e20008000c0c */
[----:B---3--:R-:W-:-:S05]  /*2940*/  LOP3.LUT R0, R0, 0x70, RZ, 0x3c, !PT ;  /* 0x0000007000007812 */ /* 0x008fca00078e3cff */
[----:B------:R4:W-:Y:S04]  /*2950*/  STS.128 [R0+UR12], R60 ;  /* 0x0000003c00007988 */ /* 0x0009e80008000c0c */
[----:B------:R4:W-:Y:S01]  /*2960*/  STS.128 [R0+UR12+0x4000], R124 ;  /* 0x0040007c00007988 */ /* 0x0009e20008000c0c */
[----:B------:R2:W-:Y:S06]  /*2970*/  MEMBAR.ALL.CTA ;  /* 0x0000000000007992 */ /* 0x0005ec0000008000 */
[----:B--2---:R-:W2:Y:S02]  /*2980*/  FENCE.VIEW.ASYNC.S ;  /* 0x00000000000073c6 */ /* 0x004ea40000000000 */
[----:B--2---:R-:W-:Y:S06]  /*2990*/  BAR.SYNC.DEFER_BLOCKING 0x0 ;  /* 0x0000000000007b1d */ /* 0x004fec0000010000 */
[----:B------:R4:W-:Y:S01]  /*29a0*/  @UP1 UTMASTG.2D [UR4], [UR14] ;  /* 0x000000040e0013b5 */ /* 0x0009e20008008000 */
[----:B------:R0:W-:Y:S01]  /*29b0*/  UTMACMDFLUSH ;  /* 0x00000000000079b7 */ /* 0x0001e20000000000 */
[----:B------:R-:W-:-:S04]  /*29c0*/  DEPBAR.LE SB0, 0x0 ;  /* 0x000080000000791a */ /* 0x000fc80000000000 */
[----:B------:R-:W-:Y:S08]  /*29d0*/  BAR.SYNC.DEFER_BLOCKING 0x0 ;  /* 0x0000000000007b1d */ /* 0x000ff00000010000 */
[----:B------:R-:W-:Y:S06]  /*29e0*/  BAR.SYNC.DEFER_BLOCKING 0x0 ;  /* 0x0000000000007b1d */ /* 0x000fec0000010000 */
[----:B----4-:R-:W-:Y:S05]  /*29f0*/  @P2 BRA `(.L_x_67) ;  /* 0x0000000000a02947 */ /* 0x010fea0003800000 */
[----:B------:R-:W2:Y:S01]  /*2a00*/  S2UR UR5, SR_CgaCtaId ;  /* 0x00000000000579c3 */ /* 0x000ea20000008800 */
[----:B------:R-:W-:Y:S01]  /*2a10*/  NOP ;  /* 0x0000000000007918 */ /* 0x000fe20000000000 */
[----:B------:R-:W-:Y:S01]  /*2a20*/  UMOV UR4, 0x50 ;  /* 0x0000005000047882 */ /* 0x000fe20000000000 */
[----:B------:R-:W-:Y:S02]  /*2a30*/  IMAD.U32 R0, RZ, RZ, UR24 ;  /* 0x00000018ff007e24 */ /* 0x000fe4000f8e00ff */
[----:B------:R-:W-:Y:S02]  /*2a40*/  IMAD.MOV.U32 R3, RZ, RZ, 0xff ;  /* 0x000000ffff037424 */ /* 0x000fe400078e00ff */
[----:B------:R-:W-:Y:S01]  /*2a50*/  IMAD.MOV.U32 R7, RZ, RZ, 0x1 ;  /* 0x00000001ff077424 */ /* 0x000fe200078e00ff */
[----:B------:R-:W-:-:S04]  /*2a60*/  LOP3.LUT R0, R0, 0xffff, RZ, 0xc0, !PT ;  /* 0x0000ffff00007812 */ /* 0x000fc800078ec0ff */
[----:B------:R-:W-:-:S05]  /*2a70*/  SHF.R.U32.HI R0, RZ, 0x5, R0 ;  /* 0x00000005ff007819 */ /* 0x000fca0000011600 */
[----:B------:R-:W-:Y:S01]  /*2a80*/  VIADD R2, R0, 0x10 ;  /* 0x0000001000027836 */ /* 0x000fe20000000000 */
[----:B------:R-:W-:Y:S01]  /*2a90*/  SHF.L.U32 R0, R3, R0, RZ ;  /* 0x0000000003007219 */ /* 0x000fe200000006ff */
[----:B--2---:R-:W-:-:S03]  /*2aa0*/  ULEA UR6, UR5, UR4, 0x18 ;  /* 0x0000000405067291 */ /* 0x004fc6000f8ec0ff */
[----:B------:R-:W-:-:S04]  /*2ab0*/  SHF.L.U32 R3, R7, R2, RZ ;  /* 0x0000000207037219 */ /* 0x000fc800000006ff */
[----:B------:R-:W-:Y:S02]  /*2ac0*/  LOP3.LUT R0, R3, R0, RZ, 0xfc, !PT ;  /* 0x0000000003007212 */ /* 0x000fe400078efcff */
[----:B------:R-:W2:Y:S02]  /*2ad0*/  LDS R5, [UR6] ;  /* 0x00000006ff057984 */ /* 0x000ea40008000800 */
[C---:B------:R-:W-:Y:S02]  /*2ae0*/  LOP3.LUT R2, R0.reuse, 0xffff, RZ, 0xc0, !PT ;  /* 0x0000ffff00027812 */ /* 0x040fe400078ec0ff */
[----:B--2---:R-:W-:-:S04]  /*2af0*/  LOP3.LUT R3, R0, 0xffff, R5, 0x80, !PT ;  /* 0x0000ffff00037812 */ /* 0x004fc800078e8005 */
[----:B------:R-:W-:-:S13]  /*2b00*/  ISETP.NE.AND P0, PT, R3, R2, PT ;  /* 0x000000020300720c */ /* 0x000fda0003f05270 */
[----:B------:R-:W-:Y:S05]  /*2b10*/  @P0 BRA `(.L_x_68) ;  /* 0x0000000000500947 */ /* 0x000fea0003800000 */
[----:B------:R-:W-:Y:S02]  /*2b20*/  SHF.R.U32.HI R5, RZ, 0x10, R5 ;  /* 0x00000010ff057819 */ /* 0x000fe40000011605 */
[----:B------:R-:W-:-:S04]  /*2b30*/  SHF.R.U32.HI R2, RZ, 0x10, R0 ;  /* 0x00000010ff027819 */ /* 0x000fc80000011600 */
[----:B------:R-:W-:-:S04]  /*2b40*/  LOP3.LUT R5, R5, R2, RZ, 0xc0, !PT ;  /* 0x0000000205057212 */ /* 0x000fc800078ec0ff */
[----:B------:R-:W-:-:S13]  /*2b50*/  ISETP.NE.AND P0, PT, R5, R2, PT ;  /* 0x000000020500720c */ /* 0x000fda0003f05270 */
[----:B------:R-:W-:Y:S05]  /*2b60*/  @P0 BRA `(.L_x_69) ;  /* 0x0000000000300947 */ /* 0x000fea0003800000 */
[----:B------:R-:W-:Y:S01]  /*2b70*/  R2UR UR4, R0 ;  /* 0x00000000000472ca */ /* 0x000fe200000e0000 */
[----:B------:R-:W-:Y:S01]  /*2b80*/  VOTEU.ANY UR5, UPT, PT ;  /* 0x0000000000057886 */ /* 0x000fe200038e0100 */
[----:B------:R-:W2:Y:S01]  /*2b90*/  S2R R0, SR_LANEID ;  /* 0x0000000000007919 */ /* 0x000ea20000000000 */
[----:B------:R-:W-:-:S10]  /*2ba0*/  UFLO.U32 UR5, UR5 ;  /* 0x00000005000572bd */ /* 0x000fd400080e0000 */
[----:B------:R-:W-:-:S06]  /*2bb0*/  ULOP3.LUT UR4, URZ, UR4, URZ, 0x33, !UPT ;  /* 0x00000004ff047292 */ /* 0x000fcc000f8e33ff */
[----:B------:R-:W-:-:S04]  /*2bc0*/  IMAD.U32 R2, RZ, RZ, UR4 ;  /* 0x00000004ff027e24 */ /* 0x000fc8000f8e00ff */
[----:B------:R-:W3:Y:S02]  /*2bd0*/  REDUX UR7, R2 ;  /* 0x00000000020773c4 */ /* 0x000ee40000000000 */
[----:B------:R4:W-:Y:S01]  /*2be0*/  UTCATOMSWS.AND URZ, UR4 ;  /* 0x0000000400ff79e3 */ /* 0x0009e20008000000 */
[----:B--2---:R-:W-:Y:S01]  /*2bf0*/  ISETP.EQ.U32.AND P0, PT, R0, UR5, PT ;  /* 0x0000000500007c0c */ /* 0x004fe2000bf02070 */
[----:B---3--:R-:W-:-:S12]  /*2c00*/  IMAD.U32 R0, RZ, RZ, UR7 ;  /* 0x00000007ff007e24 */ /* 0x008fd8000f8e00ff */
[----:B------:R4:W-:Y:S01]  /*2c10*/  @P0 ATOMS.AND RZ, [UR6], R0 ;  /* 0x00000000ffff098c */ /* 0x0009e2000a800006 */
[----:B------:R-:W-:Y:S05]  /*2c20*/  BRA `(.L_x_67) ;  /* 0x0000000000147947 */ /* 0x000fea0003800000 */
.L_x_69:
[----:B------:R-:W-:-:S07]  /*2c30*/  MOV R2, 0x2c50 ;  /* 0x00002c5000027802 */ /* 0x000fce0000000f00 */
[----:B-1----:R-:W-:Y:S05]  /*2c40*/  CALL.REL.NOINC `($__internal_0_$__cuda_sm10x_tcgen05_guardrail_trap_col_being_dealloced_not_returned_by_alloc) ;  /* 0x0000000000447944 */ /* 0x002fea0003c00000 */
[----:B------:R-:W-:Y:S05]  /*2c50*/  BRA `(.L_x_67) ;  /* 0x0000000000087947 */ /* 0x000fea0003800000 */
.L_x_68:
[----:B------:R-:W-:-:S07]  /*2c60*/  MOV R2, 0x2c80 ;  /* 0x00002c8000027802 */ /* 0x000fce0000000f00 */
[----:B-1----:R-:W-:Y:S05]  /*2c70*/  CALL.REL.NOINC `($__internal_2_$__cuda_sm10x_tcgen05_guardrail_trap_unallocated_columns_being_dealloced) ;  /* 0x0000000000507944 */ /* 0x002fea0003c00000 */
.L_x_67:
[----:B------:R-:W-:Y:S01]  /*2c80*/  NOP ;  /* 0x0000000000007918 */ /* 0x000fe20000000000 */
[----:B----4-:R-:W-:Y:S05]  /*2c90*/  EXIT ;  /* 0x000000000000794d */ /* 0x010fea0003800000 */
.L_x_56:
[----:B------:R-:W2:Y:S02]  /*2ca0*/  SYNCS.PHASECHK.TRANS64.TRYWAIT P0, [UR12+0xc000], RZ ;  /* 0x00c000ffff0075a7 */ /* 0x000ea4000800110c */
[----:B--2---:R-:W-:Y:S05]  /*2cb0*/  @!P0 BRA `(.L_x_56) ;  /* 0xfffffffc00f88947 */ /* 0x004fea000383ffff */
[----:B------:R-:W-:Y:S05]  /*2cc0*/  BRA `(.L_x_70) ;  /* 0xffffffec008c7947 */ /* 0x000fea000383ffff */
.L_x_58:
[----:B------:R-:W2:Y:S02]  /*2cd0*/  SYNCS.PHASECHK.TRANS64.TRYWAIT P1, [UR12+0xc010], RZ ;  /* 0x00c010ffff0075a7 */ /* 0x000ea4000802110c */
[----:B--2---:R-:W-:Y:S05]  /*2ce0*/  @!P1 BRA `(.L_x_58) ;  /* 0xfffffffc00f89947 */ /* 0x004fea000383ffff */
[----:B------:R-:W-:Y:S05]  /*2cf0*/  BRA `(.L_x_71) ;  /* 0xfffffff0000c7947 */ /* 0x000fea000383ffff */
.L_x_59:
[----:B------:R-:W3:Y:S02]  /*2d00*/  SYNCS.PHASECHK.TRANS64.TRYWAIT P0, [UR18+0xc000], R3 ;  /* 0x00c00003ff0075a7 */ /* 0x000ee40008001112 */
[----:B---3--:R-:W-:Y:S05]  /*2d10*/  @!P0 BRA `(.L_x_59) ;  /* 0xfffffffc00f88947 */ /* 0x008fea000383ffff */
[----:B------:R-:W-:Y:S05]  /*2d20*/  BRA `(.L_x_72) ;  /* 0xfffffff000947947 */ /* 0x000fea000383ffff */
.L_x_61:
[----:B------:R-:W3:Y:S02]  /*2d30*/  SYNCS.PHASECHK.TRANS64.TRYWAIT P0, [UR18+0xc010], R3 ;  /* 0x00c01003ff0075a7 */ /* 0x000ee40008001112 */
[----:B---3--:R-:W-:Y:S05]  /*2d40*/  @!P0 BRA `(.L_x_61) ;  /* 0xfffffffc00f88947 */ /* 0x008fea000383ffff */
[----:B------:R-:W-:Y:S05]  /*2d50*/  BRA `(.L_x_73) ;  /* 0xfffffff400087947 */ /* 0x000fea000383ffff */
        .weak           $__internal_0_$__cuda_sm10x_tcgen05_guardrail_trap_col_being_dealloced_not_returned_by_alloc
        .type           $__internal_0_$__cuda_sm10x_tcgen05_guardrail_trap_col_being_dealloced_not_returned_by_alloc,@function
        .size           $__internal_0_$__cuda_sm10x_tcgen05_guardrail_trap_col_being_dealloced_not_returned_by_alloc,($__internal_1_$__cuda_sm10x_tcgen05_guardrail_trap_phase_invalid_during_alloc - $__internal_0_$__cuda_sm10x_tcgen05_guardrail_trap_col_being_dealloced_not_returned_by_alloc)
$__internal_0_$__cuda_sm10x_tcgen05_guardrail_trap_col_being_dealloced_not_returned_by_alloc:
[----:B------:R-:W-:Y:S05]  /*2d60*/  BPT.TRAP 0x1 ;  /* 0x000000040000795c */ /* 0x000fea0000300000 */
[----:B------:R-:W-:-:S04]  /*2d70*/  IMAD.MOV.U32 R3, RZ, RZ, 0x0 ;  /* 0x00000000ff037424 */ /* 0x000fc800078e00ff */
[----:B------:R-:W-:Y:S05]  /*2d80*/  RET.REL.NODEC R2 `(gluon_tcgen05) ;  /* 0xffffffd0029c7950 */ /* 0x000fea0003c3ffff */
        .weak           $__internal_1_$__cuda_sm10x_tcgen05_guardrail_trap_phase_invalid_during_alloc
        .type           $__internal_1_$__cuda_sm10x_tcgen05_guardrail_trap_phase_invalid_during_alloc,@function
        .size           $__internal_1_$__cuda_sm10x_tcgen05_guardrail_trap_phase_invalid_during_alloc,($__internal_2_$__cuda_sm10x_tcgen05_guardrail_trap_unallocated_columns_being_dealloced - $__internal_1_$__cuda_sm10x_tcgen05_guardrail_trap_phase_invalid_during_alloc)
$__internal_1_$__cuda_sm10x_tcgen05_guardrail_trap_phase_invalid_during_alloc:
[----:B------:R-:W-:Y:S05]  /*2d90*/  BPT.TRAP 0x1 ;  /* 0x000000040000795c */ /* 0x000fea0000300000 */
[----:B------:R-:W-:-:S04]  /*2da0*/  IMAD.MOV.U32 R3, RZ, RZ, 0x0 ;  /* 0x00000000ff037424 */ /* 0x000fc800078e00ff */
[----:B------:R-:W-:Y:S05]  /*2db0*/  RET.REL.NODEC R2 `(gluon_tcgen05) ;  /* 0xffffffd002907950 */ /* 0x000fea0003c3ffff */
        .weak           $__internal_2_$__cuda_sm10x_tcgen05_guardrail_trap_unallocated_columns_being_dealloced
        .type           $__internal_2_$__cuda_sm10x_tcgen05_guardrail_trap_unallocated_columns_being_dealloced,@function
        .size           $__internal_2_$__cuda_sm10x_tcgen05_guardrail_trap_unallocated_columns_being_dealloced,(.L_x_77 - $__internal_2_$__cuda_sm10x_tcgen05_guardrail_trap_unallocated_columns_being_dealloced)
$__internal_2_$__cuda_sm10x_tcgen05_guardrail_trap_unallocated_columns_being_dealloced:
[----:B------:R-:W-:Y:S05]  /*2dc0*/  BPT.TRAP 0x1 ;  /* 0x000000040000795c */ /* 0x000fea0000300000 */
[----:B------:R-:W-:-:S04]  /*2dd0*/  IMAD.MOV.U32 R3, RZ, RZ, 0x0 ;  /* 0x00000000ff037424 */ /* 0x000fc800078e00ff */
[----:B------:R-:W-:Y:S05]  /*2de0*/  RET.REL.NODEC R2 `(gluon_tcgen05) ;  /* 0xffffffd002847950 */ /* 0x000fea0003c3ffff */
.L_x_74:
[----:B------:R-:W-:-:S00]  /*2df0*/  BRA `(.L_x_74) ;  /* 0xfffffffc00fc7947 */ /* 0x000fc0000383ffff */
[----:B------:R-:W-:-:S00]  /*2e00*/  NOP ;  /* 0x0000000000007918 */ /* 0x000fc00000000000 */
[----:B------:R-:W-:-:S00]  /*2e10*/  NOP ;  /* 0x0000000000007918 */ /* 0x000fc00000000000 */
[----:B------:R-:W-:-:S00]  /*2e20*/  NOP ;  /* 0x0000000000007918 */ /* 0x000fc00000000000 */
[----:B------:R-:W-:-:S00]  /*2e30*/  NOP ;  /* 0x0000000000007918 */ /* 0x000fc00000000000 */
[----:B------:R-:W-:-:S00]  /*2e40*/  NOP ;  /* 0x0000000000007918 */ /* 0x000fc00000000000 */
[----:B------:R-:W-:-:S00]  /*2e50*/  NOP ;  /* 0x0000000000007918 */ /* 0x000fc00000000000 */
[----:B------:R-:W-:-:S00]  /*2e60*/  NOP ;  /* 0x0000000000007918 */ /* 0x000fc00000000000 */
[----:B------:R-:W-:-:S00]  /*2e70*/  NOP ;  /* 0x0000000000007918 */ /* 0x000fc00000000000 */
.L_x_77:


//--------------------- .nv.shared.gluon_tcgen05  --------------------------
	.section	.nv.shared.gluon_tcgen05,"aw",@nobits
	.sectionflags	@""
	.align	16
	.zero		1024


//--------------------- .nv.shared.reserved.0     --------------------------
	.section	.nv.shared.reserved.0,"aw",@nobits
	.align	8
	.weak		__nv_reservedSMEM_offset_0_alias
	.size		__nv_reservedSMEM_offset_0_alias, 0, 64
	.other		__nv_reservedSMEM_offset_0_alias,@"STO_CUDA_RESERVED_SHARED STV_DEFAULT"
__nv_reservedSMEM_offset_0_alias:
	.zero		0
.nv.shared.reserved.0:
	.zero		64
	.weak		__nv_reservedSMEM_allocation_phase
	.type		__nv_reservedSMEM_allocation_phase,@object
	.size		__nv_reservedSMEM_allocation_phase,(.L_0 - __nv_reservedSMEM_allocation_phase)
__nv_reservedSMEM_allocation_phase:
	.zero		1
.L_0:
	.zero		7
	.weak		__nv_reservedSMEM_devtool_atexit_pc
	.type		__nv_reservedSMEM_devtool_atexit_pc,@object
	.size		__nv_reservedSMEM_devtool_atexit_pc,(__nv_reservedSMEM_allocation_mask - __nv_reservedSMEM_devtool_atexit_pc)
__nv_reservedSMEM_devtool_atexit_pc:
	.zero		8
	.weak		__nv_reservedSMEM_allocation_mask
	.type		__nv_reservedSMEM_allocation_mask,@object
	.size		__nv_reservedSMEM_allocation_mask,(.L_2 - __nv_reservedSMEM_allocation_mask)
__nv_reservedSMEM_allocation_mask:
	.zero		4
.L_2:


//--------------------- .nv.constant0.gluon_tcgen05 --------------------------
	.section	.nv.constant0.gluon_tcgen05,"a",@progbits
	.sectionflags	@""
	.align	4
.nv.constant0.gluon_tcgen05:
	.zero		976


//--------------------- SYMBOLS --------------------------

	.type		.nv.reservedSmem.offset0,@object
	.size		.nv.reservedSmem.offset0,0x4
	.type		.nv.reservedSmem.cap,@object
	.size		.nv.reservedSmem.cap,0x4
